//
// Generated by NVIDIA NVVM Compiler
//
// Compiler Build ID: CL-36424714
// Cuda compilation tools, release 13.0, V13.0.88
// Based on NVVM 20.0.0
//

.version 9.0
.target sm_100
.address_size 64

	// .globl	_Z4elemPyiPiiiS_

.visible .entry _Z4elemPyiPiiiS_(
	.param .u64 .ptr .align 1 _Z4elemPyiPiiiS__param_0,
	.param .u32 _Z4elemPyiPiiiS__param_1,
	.param .u64 .ptr .align 1 _Z4elemPyiPiiiS__param_2,
	.param .u32 _Z4elemPyiPiiiS__param_3,
	.param .u32 _Z4elemPyiPiiiS__param_4,
	.param .u64 .ptr .align 1 _Z4elemPyiPiiiS__param_5
)
{
	.reg .pred 	%p<26>;
	.reg .b32 	%r<56>;
	.reg .b64 	%rd<134>;

	ld.param.u64 	%rd19, [_Z4elemPyiPiiiS__param_0];
	ld.param.u32 	%r16, [_Z4elemPyiPiiiS__param_1];
	ld.param.u64 	%rd21, [_Z4elemPyiPiiiS__param_2];
	ld.param.u32 	%r18, [_Z4elemPyiPiiiS__param_4];
	ld.param.u64 	%rd20, [_Z4elemPyiPiiiS__param_5];
	cvta.to.global.u64 	%rd1, %rd20;
	cvta.to.global.u64 	%rd22, %rd21;
	mov.u32 	%r19, %tid.x;
	mul.wide.u32 	%rd23, %r19, 4;
	add.s64 	%rd24, %rd22, %rd23;
	ld.global.u32 	%r20, [%rd24];
	mov.u32 	%r21, %tid.y;
	add.s32 	%r1, %r20, %r21;
	ld.global.u32 	%r22, [%rd24+4];
	setp.ge.s32 	%p1, %r1, %r22;
	@%p1 bra 	$L__BB0_35;
	mov.u32 	%r2, %ctaid.x;
	setp.lt.s32 	%p2, %r18, 1;
	@%p2 bra 	$L__BB0_35;
	ld.param.u32 	%r50, [_Z4elemPyiPiiiS__param_3];
	cvta.to.global.u64 	%rd25, %rd19;
	mul.wide.s32 	%rd26, %r1, 8;
	add.s64 	%rd2, %rd25, %rd26;
	mad.lo.s32 	%r24, %r18, %r50, %r2;
	add.s32 	%r3, %r16, 1;
	mad.lo.s32 	%r25, %r24, %r16, %r24;
	mul.wide.s32 	%rd27, %r25, 8;
	add.s64 	%rd3, %rd1, %rd27;
	mov.b32 	%r52, 0;
$L__BB0_3:
	ld.global.u64 	%rd4, [%rd2];
	cvt.u32.u64 	%r26, %rd4;
	shr.u32 	%r5, %r26, 16;
	setp.lt.u32 	%p3, %r26, 65536;
	@%p3 bra 	$L__BB0_34;
	ld.param.u64 	%rd129, [_Z4elemPyiPiiiS__param_5];
	ld.param.u32 	%r51, [_Z4elemPyiPiiiS__param_3];
	mov.u32 	%r27, %ctaid.x;
	mad.lo.s32 	%r28, %r52, %r51, %r27;
	mul.lo.s32 	%r29, %r28, %r3;
	cvta.to.global.u64 	%rd28, %rd129;
	mul.wide.s32 	%rd29, %r29, 8;
	add.s64 	%rd5, %rd28, %rd29;
	not.b32 	%r30, %r52;
	add.s32 	%r31, %r18, %r30;
	add.s32 	%r32, %r27, %r52;
	mad.lo.s32 	%r33, %r31, %r51, %r32;
	mad.lo.s32 	%r34, %r3, %r33, %r3;
	mul.wide.s32 	%rd30, %r34, 8;
	add.s64 	%rd6, %rd28, %rd30;
	ld.global.u32 	%r6, [%rd5];
	ld.global.u64 	%rd31, [%rd6];
	cvt.u32.u64 	%r7, %rd31;
	min.s32 	%r35, %r6, %r7;
	setp.lt.s32 	%p4, %r35, 1;
	@%p4 bra 	$L__BB0_34;
	shr.u64 	%rd33, %rd4, 48;
	cvt.u64.u32 	%rd34, %r52;
	shl.b64 	%rd35, %rd34, 48;
	shl.b64 	%rd36, %rd33, 32;
	or.b64  	%rd7, %rd36, %rd35;
	shl.b64 	%rd37, %rd33, 3;
	add.s64 	%rd8, %rd3, %rd37;
	and.b32  	%r8, %r7, 2147483644;
	mov.b32 	%r53, 0;
$L__BB0_6:
	setp.lt.u32 	%p5, %r7, 4;
	cvt.u64.u32 	%rd9, %r53;
	mov.b32 	%r55, 0;
	@%p5 bra 	$L__BB0_21;
	and.b32  	%r38, %r7, 2147483644;
	neg.s32 	%r54, %r38;
	mov.b64 	%rd130, 0;
$L__BB0_8:
	ld.global.u64 	%rd132, [%rd5];
	sub.s64 	%rd39, %rd132, %rd9;
	shl.b64 	%rd40, %rd39, 3;
	add.s64 	%rd41, %rd5, %rd40;
	ld.global.u64 	%rd42, [%rd41];
	xor.b64  	%rd43, %rd42, %rd4;
	and.b64  	%rd44, %rd43, 281470681743360;
	setp.ne.s64 	%p6, %rd44, 0;
	@%p6 bra 	$L__BB0_11;
	ld.global.u64 	%rd45, [%rd6];
	add.s64 	%rd46, %rd45, %rd130;
	shl.b64 	%rd47, %rd46, 3;
	add.s64 	%rd48, %rd6, %rd47;
	ld.global.u16 	%r39, [%rd48+4];
	setp.ne.s32 	%p7, %r39, %r5;
	@%p7 bra 	$L__BB0_11;
	ld.global.u64 	%rd49, [%rd3];
	add.s64 	%rd50, %rd49, 1;
	st.global.u64 	[%rd3], %rd50;
	st.global.u64 	[%rd8], %rd7;
	ld.global.u64 	%rd132, [%rd5];
$L__BB0_11:
	sub.s64 	%rd51, %rd132, %rd9;
	shl.b64 	%rd52, %rd51, 3;
	add.s64 	%rd53, %rd5, %rd52;
	ld.global.u64 	%rd54, [%rd53];
	xor.b64  	%rd55, %rd54, %rd4;
	and.b64  	%rd56, %rd55, 281470681743360;
	setp.ne.s64 	%p8, %rd56, 0;
	@%p8 bra 	$L__BB0_14;
	ld.global.u64 	%rd57, [%rd6];
	add.s64 	%rd58, %rd57, %rd130;
	shl.b64 	%rd59, %rd58, 3;
	add.s64 	%rd60, %rd6, %rd59;
	ld.global.u16 	%r40, [%rd60+-4];
	setp.ne.s32 	%p9, %r40, %r5;
	@%p9 bra 	$L__BB0_14;
	ld.global.u64 	%rd61, [%rd3];
	add.s64 	%rd62, %rd61, 1;
	st.global.u64 	[%rd3], %rd62;
	st.global.u64 	[%rd8], %rd7;
	ld.global.u64 	%rd132, [%rd5];
$L__BB0_14:
	sub.s64 	%rd63, %rd132, %rd9;
	shl.b64 	%rd64, %rd63, 3;
	add.s64 	%rd65, %rd5, %rd64;
	ld.global.u64 	%rd66, [%rd65];
	xor.b64  	%rd67, %rd66, %rd4;
	and.b64  	%rd68, %rd67, 281470681743360;
	setp.ne.s64 	%p10, %rd68, 0;
	@%p10 bra 	$L__BB0_17;
	ld.global.u64 	%rd69, [%rd6];
	add.s64 	%rd70, %rd69, %rd130;
	shl.b64 	%rd71, %rd70, 3;
	add.s64 	%rd72, %rd6, %rd71;
	ld.global.u16 	%r41, [%rd72+-12];
	setp.ne.s32 	%p11, %r41, %r5;
	@%p11 bra 	$L__BB0_17;
	ld.global.u64 	%rd73, [%rd3];
	add.s64 	%rd74, %rd73, 1;
	st.global.u64 	[%rd3], %rd74;
	st.global.u64 	[%rd8], %rd7;
	ld.global.u64 	%rd132, [%rd5];
$L__BB0_17:
	sub.s64 	%rd75, %rd132, %rd9;
	shl.b64 	%rd76, %rd75, 3;
	add.s64 	%rd77, %rd5, %rd76;
	ld.global.u64 	%rd78, [%rd77];
	xor.b64  	%rd79, %rd78, %rd4;
	and.b64  	%rd80, %rd79, 281470681743360;
	setp.ne.s64 	%p12, %rd80, 0;
	@%p12 bra 	$L__BB0_20;
	ld.global.u64 	%rd81, [%rd6];
	add.s64 	%rd82, %rd81, %rd130;
	shl.b64 	%rd83, %rd82, 3;
	add.s64 	%rd84, %rd6, %rd83;
	ld.global.u16 	%r42, [%rd84+-20];
	setp.ne.s32 	%p13, %r42, %r5;
	@%p13 bra 	$L__BB0_20;
	ld.global.u64 	%rd85, [%rd3];
	add.s64 	%rd86, %rd85, 1;
	st.global.u64 	[%rd3], %rd86;
	st.global.u64 	[%rd8], %rd7;
$L__BB0_20:
	add.s64 	%rd130, %rd130, -4;
	add.s32 	%r54, %r54, 4;
	setp.ne.s32 	%p14, %r54, 0;
	mov.u32 	%r55, %r8;
	@%p14 bra 	$L__BB0_8;
$L__BB0_21:
	and.b32  	%r43, %r7, 3;
	setp.eq.s32 	%p15, %r43, 0;
	@%p15 bra 	$L__BB0_33;
	ld.global.u64 	%rd87, [%rd5];
	sub.s64 	%rd88, %rd87, %rd9;
	shl.b64 	%rd89, %rd88, 3;
	add.s64 	%rd90, %rd5, %rd89;
	ld.global.u64 	%rd91, [%rd90];
	xor.b64  	%rd92, %rd91, %rd4;
	and.b64  	%rd93, %rd92, 281470681743360;
	setp.ne.s64 	%p16, %rd93, 0;
	@%p16 bra 	$L__BB0_25;
	ld.global.u64 	%rd94, [%rd6];
	cvt.u64.u32 	%rd95, %r55;
	sub.s64 	%rd96, %rd94, %rd95;
	shl.b64 	%rd97, %rd96, 3;
	add.s64 	%rd98, %rd6, %rd97;
	ld.global.u16 	%r44, [%rd98+4];
	setp.ne.s32 	%p17, %r44, %r5;
	@%p17 bra 	$L__BB0_25;
	ld.global.u64 	%rd99, [%rd3];
	add.s64 	%rd100, %rd99, 1;
	st.global.u64 	[%rd3], %rd100;
	st.global.u64 	[%rd8], %rd7;
$L__BB0_25:
	setp.eq.s32 	%p18, %r43, 1;
	@%p18 bra 	$L__BB0_33;
	ld.global.u64 	%rd101, [%rd5];
	sub.s64 	%rd102, %rd101, %rd9;
	shl.b64 	%rd103, %rd102, 3;
	add.s64 	%rd104, %rd5, %rd103;
	ld.global.u64 	%rd105, [%rd104];
	xor.b64  	%rd106, %rd105, %rd4;
	and.b64  	%rd107, %rd106, 281470681743360;
	setp.ne.s64 	%p19, %rd107, 0;
	@%p19 bra 	$L__BB0_29;
	ld.global.u64 	%rd108, [%rd6];
	cvt.u64.u32 	%rd109, %r55;
	sub.s64 	%rd110, %rd108, %rd109;
	shl.b64 	%rd111, %rd110, 3;
	add.s64 	%rd112, %rd6, %rd111;
	ld.global.u16 	%r46, [%rd112+-4];
	setp.ne.s32 	%p20, %r46, %r5;
	@%p20 bra 	$L__BB0_29;
	ld.global.u64 	%rd113, [%rd3];
	add.s64 	%rd114, %rd113, 1;
	st.global.u64 	[%rd3], %rd114;
	st.global.u64 	[%rd8], %rd7;
$L__BB0_29:
	setp.eq.s32 	%p21, %r43, 2;
	@%p21 bra 	$L__BB0_33;
	ld.global.u64 	%rd115, [%rd5];
	sub.s64 	%rd116, %rd115, %rd9;
	shl.b64 	%rd117, %rd116, 3;
	add.s64 	%rd118, %rd5, %rd117;
	ld.global.u64 	%rd119, [%rd118];
	xor.b64  	%rd120, %rd119, %rd4;
	and.b64  	%rd121, %rd120, 281470681743360;
	setp.ne.s64 	%p22, %rd121, 0;
	@%p22 bra 	$L__BB0_33;
	ld.global.u64 	%rd122, [%rd6];
	cvt.u64.u32 	%rd123, %r55;
	sub.s64 	%rd124, %rd122, %rd123;
	shl.b64 	%rd125, %rd124, 3;
	add.s64 	%rd126, %rd6, %rd125;
	ld.global.u16 	%r48, [%rd126+-12];
	setp.ne.s32 	%p23, %r48, %r5;
	@%p23 bra 	$L__BB0_33;
	ld.global.u64 	%rd127, [%rd3];
	add.s64 	%rd128, %rd127, 1;
	st.global.u64 	[%rd3], %rd128;
	st.global.u64 	[%rd8], %rd7;
$L__BB0_33:
	cvt.u32.u64 	%r49, %rd9;
	add.s32 	%r53, %r49, 1;
	setp.ne.s32 	%p24, %r53, %r6;
	@%p24 bra 	$L__BB0_6;
$L__BB0_34:
	add.s32 	%r52, %r52, 1;
	setp.ne.s32 	%p25, %r52, %r18;
	@%p25 bra 	$L__BB0_3;
$L__BB0_35:
	ret;

}
	// .globl	_Z8compressiiiPy
.visible .entry _Z8compressiiiPy(
	.param .u32 _Z8compressiiiPy_param_0,
	.param .u32 _Z8compressiiiPy_param_1,
	.param .u32 _Z8compressiiiPy_param_2,
	.param .u64 .ptr .align 1 _Z8compressiiiPy_param_3
)
{
	.reg .pred 	%p<25>;
	.reg .b32 	%r<80>;
	.reg .b64 	%rd<93>;

	ld.param.u32 	%r47, [_Z8compressiiiPy_param_0];
	ld.param.u32 	%r48, [_Z8compressiiiPy_param_1];
	ld.param.u32 	%r49, [_Z8compressiiiPy_param_2];
	ld.param.u64 	%rd23, [_Z8compressiiiPy_param_3];
	cvta.to.global.u64 	%rd1, %rd23;
	mov.u32 	%r50, %ctaid.x;
	mad.lo.s32 	%r51, %r49, %r48, %r50;
	mad.lo.s32 	%r1, %r51, %r47, %r51;
	mul.wide.s32 	%rd24, %r1, 8;
	add.s64 	%rd2, %rd1, %rd24;
	mov.b64 	%rd25, 0;
	st.global.u64 	[%rd2], %rd25;
	setp.lt.s32 	%p1, %r47, 1;
	@%p1 bra 	$L__BB1_42;
	and.b32  	%r2, %r47, 7;
	setp.lt.u32 	%p2, %r47, 8;
	mov.b32 	%r74, 1;
	mov.u32 	%r60, %r74;
	@%p2 bra 	$L__BB1_21;
	and.b32  	%r55, %r47, 2147483640;
	neg.s32 	%r58, %r55;
	add.s64 	%rd27, %rd24, %rd1;
	add.s64 	%rd92, %rd27, 32;
	mov.b32 	%r60, 1;
	mov.b32 	%r57, 0;
$L__BB1_3:
	.pragma "nounroll";
	ld.global.u64 	%rd5, [%rd92+-24];
	setp.eq.s64 	%p3, %rd5, 0;
	@%p3 bra 	$L__BB1_5;
	mul.wide.s32 	%rd28, %r60, 8;
	add.s64 	%rd29, %rd2, %rd28;
	st.global.u64 	[%rd29], %rd5;
	add.s32 	%r60, %r60, 1;
	ld.global.u64 	%rd30, [%rd2];
	add.s64 	%rd31, %rd30, 1;
	st.global.u64 	[%rd2], %rd31;
$L__BB1_5:
	ld.global.u64 	%rd6, [%rd92+-16];
	setp.eq.s64 	%p4, %rd6, 0;
	@%p4 bra 	$L__BB1_7;
	mul.wide.s32 	%rd32, %r60, 8;
	add.s64 	%rd33, %rd2, %rd32;
	st.global.u64 	[%rd33], %rd6;
	add.s32 	%r60, %r60, 1;
	ld.global.u64 	%rd34, [%rd2];
	add.s64 	%rd35, %rd34, 1;
	st.global.u64 	[%rd2], %rd35;
$L__BB1_7:
	ld.global.u64 	%rd7, [%rd92+-8];
	setp.eq.s64 	%p5, %rd7, 0;
	@%p5 bra 	$L__BB1_9;
	mul.wide.s32 	%rd36, %r60, 8;
	add.s64 	%rd37, %rd2, %rd36;
	st.global.u64 	[%rd37], %rd7;
	add.s32 	%r60, %r60, 1;
	ld.global.u64 	%rd38, [%rd2];
	add.s64 	%rd39, %rd38, 1;
	st.global.u64 	[%rd2], %rd39;
$L__BB1_9:
	ld.global.u64 	%rd8, [%rd92];
	setp.eq.s64 	%p6, %rd8, 0;
	@%p6 bra 	$L__BB1_11;
	mul.wide.s32 	%rd40, %r60, 8;
	add.s64 	%rd41, %rd2, %rd40;
	st.global.u64 	[%rd41], %rd8;
	add.s32 	%r60, %r60, 1;
	ld.global.u64 	%rd42, [%rd2];
	add.s64 	%rd43, %rd42, 1;
	st.global.u64 	[%rd2], %rd43;
$L__BB1_11:
	ld.global.u64 	%rd9, [%rd92+8];
	setp.eq.s64 	%p7, %rd9, 0;
	@%p7 bra 	$L__BB1_13;
	mul.wide.s32 	%rd44, %r60, 8;
	add.s64 	%rd45, %rd2, %rd44;
	st.global.u64 	[%rd45], %rd9;
	add.s32 	%r60, %r60, 1;
	ld.global.u64 	%rd46, [%rd2];
	add.s64 	%rd47, %rd46, 1;
	st.global.u64 	[%rd2], %rd47;
$L__BB1_13:
	ld.global.u64 	%rd10, [%rd92+16];
	setp.eq.s64 	%p8, %rd10, 0;
	@%p8 bra 	$L__BB1_15;
	mul.wide.s32 	%rd48, %r60, 8;
	add.s64 	%rd49, %rd2, %rd48;
	st.global.u64 	[%rd49], %rd10;
	add.s32 	%r60, %r60, 1;
	ld.global.u64 	%rd50, [%rd2];
	add.s64 	%rd51, %rd50, 1;
	st.global.u64 	[%rd2], %rd51;
$L__BB1_15:
	ld.global.u64 	%rd11, [%rd92+24];
	setp.eq.s64 	%p9, %rd11, 0;
	@%p9 bra 	$L__BB1_17;
	mul.wide.s32 	%rd52, %r60, 8;
	add.s64 	%rd53, %rd2, %rd52;
	st.global.u64 	[%rd53], %rd11;
	add.s32 	%r60, %r60, 1;
	ld.global.u64 	%rd54, [%rd2];
	add.s64 	%rd55, %rd54, 1;
	st.global.u64 	[%rd2], %rd55;
$L__BB1_17:
	ld.global.u64 	%rd12, [%rd92+32];
	setp.eq.s64 	%p10, %rd12, 0;
	@%p10 bra 	$L__BB1_19;
	mul.wide.s32 	%rd56, %r60, 8;
	add.s64 	%rd57, %rd2, %rd56;
	st.global.u64 	[%rd57], %rd12;
	add.s32 	%r60, %r60, 1;
	ld.global.u64 	%rd58, [%rd2];
	add.s64 	%rd59, %rd58, 1;
	st.global.u64 	[%rd2], %rd59;
$L__BB1_19:
	add.s32 	%r58, %r58, 8;
	add.s32 	%r57, %r57, 8;
	add.s64 	%rd92, %rd92, 64;
	setp.ne.s32 	%p11, %r58, 0;
	@%p11 bra 	$L__BB1_3;
	add.s32 	%r74, %r57, 1;
$L__BB1_21:
	setp.eq.s32 	%p12, %r2, 0;
	@%p12 bra 	$L__BB1_42;
	and.b32  	%r28, %r47, 3;
	setp.lt.u32 	%p13, %r2, 4;
	@%p13 bra 	$L__BB1_32;
	mul.wide.u32 	%rd60, %r74, 8;
	add.s64 	%rd14, %rd2, %rd60;
	ld.global.u64 	%rd15, [%rd14];
	setp.eq.s64 	%p14, %rd15, 0;
	@%p14 bra 	$L__BB1_25;
	mul.wide.s32 	%rd61, %r60, 8;
	add.s64 	%rd62, %rd2, %rd61;
	st.global.u64 	[%rd62], %rd15;
	add.s32 	%r60, %r60, 1;
	ld.global.u64 	%rd63, [%rd2];
	add.s64 	%rd64, %rd63, 1;
	st.global.u64 	[%rd2], %rd64;
$L__BB1_25:
	ld.global.u64 	%rd16, [%rd14+8];
	setp.eq.s64 	%p15, %rd16, 0;
	@%p15 bra 	$L__BB1_27;
	mul.wide.s32 	%rd65, %r60, 8;
	add.s64 	%rd66, %rd2, %rd65;
	st.global.u64 	[%rd66], %rd16;
	add.s32 	%r60, %r60, 1;
	ld.global.u64 	%rd67, [%rd2];
	add.s64 	%rd68, %rd67, 1;
	st.global.u64 	[%rd2], %rd68;
$L__BB1_27:
	ld.global.u64 	%rd17, [%rd14+16];
	setp.eq.s64 	%p16, %rd17, 0;
	@%p16 bra 	$L__BB1_29;
	mul.wide.s32 	%rd69, %r60, 8;
	add.s64 	%rd70, %rd2, %rd69;
	st.global.u64 	[%rd70], %rd17;
	add.s32 	%r60, %r60, 1;
	ld.global.u64 	%rd71, [%rd2];
	add.s64 	%rd72, %rd71, 1;
	st.global.u64 	[%rd2], %rd72;
$L__BB1_29:
	ld.global.u64 	%rd18, [%rd14+24];
	setp.eq.s64 	%p17, %rd18, 0;
	@%p17 bra 	$L__BB1_31;
	mul.wide.s32 	%rd73, %r60, 8;
	add.s64 	%rd74, %rd2, %rd73;
	st.global.u64 	[%rd74], %rd18;
	add.s32 	%r60, %r60, 1;
	ld.global.u64 	%rd75, [%rd2];
	add.s64 	%rd76, %rd75, 1;
	st.global.u64 	[%rd2], %rd76;
$L__BB1_31:
	add.s32 	%r74, %r74, 4;
$L__BB1_32:
	setp.eq.s32 	%p18, %r28, 0;
	@%p18 bra 	$L__BB1_42;
	setp.eq.s32 	%p19, %r28, 1;
	@%p19 bra 	$L__BB1_39;
	mul.wide.u32 	%rd77, %r74, 8;
	add.s64 	%rd19, %rd2, %rd77;
	ld.global.u64 	%rd20, [%rd19];
	setp.eq.s64 	%p20, %rd20, 0;
	@%p20 bra 	$L__BB1_36;
	mul.wide.s32 	%rd78, %r60, 8;
	add.s64 	%rd79, %rd2, %rd78;
	st.global.u64 	[%rd79], %rd20;
	add.s32 	%r60, %r60, 1;
	ld.global.u64 	%rd80, [%rd2];
	add.s64 	%rd81, %rd80, 1;
	st.global.u64 	[%rd2], %rd81;
$L__BB1_36:
	ld.global.u64 	%rd21, [%rd19+8];
	setp.eq.s64 	%p21, %rd21, 0;
	@%p21 bra 	$L__BB1_38;
	mul.wide.s32 	%rd82, %r60, 8;
	add.s64 	%rd83, %rd2, %rd82;
	st.global.u64 	[%rd83], %rd21;
	add.s32 	%r60, %r60, 1;
	ld.global.u64 	%rd84, [%rd2];
	add.s64 	%rd85, %rd84, 1;
	st.global.u64 	[%rd2], %rd85;
$L__BB1_38:
	add.s32 	%r74, %r74, 2;
$L__BB1_39:
	and.b32  	%r56, %r47, 1;
	setp.eq.b32 	%p22, %r56, 1;
	not.pred 	%p23, %p22;
	@%p23 bra 	$L__BB1_42;
	mul.wide.u32 	%rd86, %r74, 8;
	add.s64 	%rd87, %rd2, %rd86;
	ld.global.u64 	%rd22, [%rd87];
	setp.eq.s64 	%p24, %rd22, 0;
	@%p24 bra 	$L__BB1_42;
	mul.wide.s32 	%rd88, %r60, 8;
	add.s64 	%rd89, %rd2, %rd88;
	st.global.u64 	[%rd89], %rd22;
	ld.global.u64 	%rd90, [%rd2];
	add.s64 	%rd91, %rd90, 1;
	st.global.u64 	[%rd2], %rd91;
$L__BB1_42:
	ret;

}


// ===== COMPILED SASS (sm_100) =====

	.target	sm_100

	.elftype	@"ET_EXEC"


//--------------------- .note.nv.tkinfo           --------------------------
	.section	.note.nv.tkinfo,"",@"SHT_NOTE"
	.sectionflags	@"SHF_NOTE_NV_TKINFO"
	.tkinfo
        /*0018*/ 	.word	0x00000002
        /*0030*/ 	.string	""
        /*0030*/ 	.string	"ptxas"
        /*0030*/ 	.string	"Cuda compilation tools, release 13.0, V13.0.88"
        /*0030*/ 	.string	"Build cuda_13.0.r13.0/compiler.36424714_0"
        /*0030*/ 	.string	"-arch sm_100 -m 64 "



//--------------------- .note.nv.cuinfo           --------------------------
	.section	.note.nv.cuinfo,"",@"SHT_NOTE"
	.sectionflags	@"SHF_NOTE_NV_CUINFO"
        /*0018*/ 	.short	0x0002
        /*001a*/ 	.short	0x0064
        /*001c*/ 	.short	0x0082
	.zero		2


//--------------------- .nv.info                  --------------------------
	.section	.nv.info,"",@"SHT_CUDA_INFO"
	.align	4


	//----- nvinfo : EIATTR_REGCOUNT
	.align		4
        /*0000*/ 	.byte	0x04, 0x2f
        /*0002*/ 	.short	(.L_1 - .L_0)
	.align		4
.L_0:
        /*0004*/ 	.word	index@(_Z4elemPyiPiiiS_)
        /*0008*/ 	.word	0x00000022


	//----- nvinfo : EIATTR_FRAME_SIZE
	.align		4
.L_1:
        /*000c*/ 	.byte	0x04, 0x11
        /*000e*/ 	.short	(.L_3 - .L_2)
	.align		4
.L_2:
        /*0010*/ 	.word	index@(_Z4elemPyiPiiiS_)
        /*0014*/ 	.word	0x00000000


	//----- nvinfo : EIATTR_REGCOUNT
	.align		4
.L_3:
        /*0018*/ 	.byte	0x04, 0x2f
        /*001a*/ 	.short	(.L_5 - .L_4)
	.align		4
.L_4:
        /*001c*/ 	.word	index@(_Z8compressiiiPy)
        /*0020*/ 	.word	0x0000001a


	//----- nvinfo : EIATTR_FRAME_SIZE
	.align		4
.L_5:
        /*0024*/ 	.byte	0x04, 0x11
        /*0026*/ 	.short	(.L_7 - .L_6)
	.align		4
.L_6:
        /*0028*/ 	.word	index@(_Z8compressiiiPy)
        /*002c*/ 	.word	0x00000000


	//----- nvinfo : EIATTR_MIN_STACK_SIZE
	.align		4
.L_7:
        /*0030*/ 	.byte	0x04, 0x12
        /*0032*/ 	.short	(.L_9 - .L_8)
	.align		4
.L_8:
        /*0034*/ 	.word	index@(_Z8compressiiiPy)
        /*0038*/ 	.word	0x00000000


	//----- nvinfo : EIATTR_MIN_STACK_SIZE
	.align		4
.L_9:
        /*003c*/ 	.byte	0x04, 0x12
        /*003e*/ 	.short	(.L_11 - .L_10)
	.align		4
.L_10:
        /*0040*/ 	.word	index@(_Z4elemPyiPiiiS_)
        /*0044*/ 	.word	0x00000000
.L_11:


//--------------------- .nv.compat                --------------------------
	.section	.nv.compat,"",@"SHT_CUDA_COMPAT_INFO"
	.align	4
        /*0000*/ 	.byte	0x02, 0x09, 0x00, 0x00, 0x02, 0x02, 0x01, 0x00, 0x02, 0x05, 0x05, 0x00, 0x03, 0x07, 0x01, 0x01
        /*0010*/ 	.byte	0x02, 0x03, 0x00, 0x00, 0x02, 0x06, 0x01, 0x00, 0x04, 0x0b, 0x08, 0x00, 0x09, 0x00, 0x00, 0x00
        /*0020*/ 	.byte	0x00, 0x00, 0x00, 0x00


//--------------------- .nv.info._Z8compressiiiPy --------------------------
	.section	.nv.info._Z8compressiiiPy,"",@"SHT_CUDA_INFO"
	.sectionflags	@""
	.align	4


	//----- nvinfo : EIATTR_CUDA_API_VERSION
	.align		4
        /*0000*/ 	.byte	0x04, 0x37
        /*0002*/ 	.short	(.L_13 - .L_12)
.L_12:
        /*0004*/ 	.word	0x00000082


	//----- nvinfo : EIATTR_KPARAM_INFO
	.align		4
.L_13:
        /*0008*/ 	.byte	0x04, 0x17
        /*000a*/ 	.short	(.L_15 - .L_14)
.L_14:
        /*000c*/ 	.word	0x00000000
        /*0010*/ 	.short	0x0003
        /*0012*/ 	.short	0x0010
        /*0014*/ 	.byte	0x00, 0xf5, 0x21, 0x00


	//----- nvinfo : EIATTR_KPARAM_INFO
	.align		4
.L_15:
        /*0018*/ 	.byte	0x04, 0x17
        /*001a*/ 	.short	(.L_17 - .L_16)
.L_16:
        /*001c*/ 	.word	0x00000000
        /*0020*/ 	.short	0x0002
        /*0022*/ 	.short	0x0008
        /*0024*/ 	.byte	0x00, 0xf0, 0x11, 0x00


	//----- nvinfo : EIATTR_KPARAM_INFO
	.align		4
.L_17:
        /*0028*/ 	.byte	0x04, 0x17
        /*002a*/ 	.short	(.L_19 - .L_18)
.L_18:
        /*002c*/ 	.word	0x00000000
        /*0030*/ 	.short	0x0001
        /*0032*/ 	.short	0x0004
        /*0034*/ 	.byte	0x00, 0xf0, 0x11, 0x00


	//----- nvinfo : EIATTR_KPARAM_INFO
	.align		4
.L_19:
        /*0038*/ 	.byte	0x04, 0x17
        /*003a*/ 	.short	(.L_21 - .L_20)
.L_20:
        /*003c*/ 	.word	0x00000000
        /*0040*/ 	.short	0x0000
        /*0042*/ 	.short	0x0000
        /*0044*/ 	.byte	0x00, 0xf0, 0x11, 0x00


	//----- nvinfo : EIATTR_SPARSE_MMA_MASK
	.align		4
.L_21:
        /*0048*/ 	.byte	0x03, 0x50
        /*004a*/ 	.short	0x0000


	//----- nvinfo : EIATTR_MAXREG_COUNT
	.align		4
        /*004c*/ 	.byte	0x03, 0x1b
        /*004e*/ 	.short	0x00ff


	//----- nvinfo : EIATTR_MERCURY_ISA_VERSION
	.align		4
        /*0050*/ 	.byte	0x03, 0x5f
        /*0052*/ 	.short	0x0101


	//----- nvinfo : EIATTR_VRC_CTA_INIT_COUNT
	.align		4
        /*0054*/ 	.byte	0x02, 0x4a
	.zero		1
	.zero		1


	//----- nvinfo : EIATTR_EXIT_INSTR_OFFSETS
	.align		4
        /*0058*/ 	.byte	0x04, 0x1c
        /*005a*/ 	.short	(.L_23 - .L_22)


	//   ....[0]....
.L_22:
        /*005c*/ 	.word	0x000000b0


	//   ....[1]....
        /*0060*/ 	.word	0x000006f0


	//   ....[2]....
        /*0064*/ 	.word	0x00000a00


	//   ....[3]....
        /*0068*/ 	.word	0x00000bc0


	//   ....[4]....
        /*006c*/ 	.word	0x00000c10


	//   ....[5]....
        /*0070*/ 	.word	0x00000c80


	//----- nvinfo : EIATTR_CBANK_PARAM_SIZE
	.align		4
.L_23:
        /*0074*/ 	.byte	0x03, 0x19
        /*0076*/ 	.short	0x0018


	//----- nvinfo : EIATTR_PARAM_CBANK
	.align		4
        /*0078*/ 	.byte	0x04, 0x0a
        /*007a*/ 	.short	(.L_25 - .L_24)
	.align		4
.L_24:
        /*007c*/ 	.word	index@(.nv.constant0._Z8compressiiiPy)
        /*0080*/ 	.short	0x0380
        /*0082*/ 	.short	0x0018


	//----- nvinfo : EIATTR_SW_WAR
	.align		4
.L_25:
        /*0084*/ 	.byte	0x04, 0x36
        /*0086*/ 	.short	(.L_27 - .L_26)
.L_26:
        /*0088*/ 	.word	0x00000008
.L_27:


//--------------------- .nv.info._Z4elemPyiPiiiS_ --------------------------
	.section	.nv.info._Z4elemPyiPiiiS_,"",@"SHT_CUDA_INFO"
	.sectionflags	@""
	.align	4


	//----- nvinfo : EIATTR_CUDA_API_VERSION
	.align		4
        /*0000*/ 	.byte	0x04, 0x37
        /*0002*/ 	.short	(.L_29 - .L_28)
.L_28:
        /*0004*/ 	.word	0x00000082


	//----- nvinfo : EIATTR_KPARAM_INFO
	.align		4
.L_29:
        /*0008*/ 	.byte	0x04, 0x17
        /*000a*/ 	.short	(.L_31 - .L_30)
.L_30:
        /*000c*/ 	.word	0x00000000
        /*0010*/ 	.short	0x0005
        /*0012*/ 	.short	0x0020
        /*0014*/ 	.byte	0x00, 0xf5, 0x21, 0x00


	//----- nvinfo : EIATTR_KPARAM_INFO
	.align		4
.L_31:
        /*0018*/ 	.byte	0x04, 0x17
        /*001a*/ 	.short	(.L_33 - .L_32)
.L_32:
        /*001c*/ 	.word	0x00000000
        /*0020*/ 	.short	0x0004
        /*0022*/ 	.short	0x001c
        /*0024*/ 	.byte	0x00, 0xf0, 0x11, 0x00


	//----- nvinfo : EIATTR_KPARAM_INFO
	.align		4
.L_33:
        /*0028*/ 	.byte	0x04, 0x17
        /*002a*/ 	.short	(.L_35 - .L_34)
.L_34:
        /*002c*/ 	.word	0x00000000
        /*0030*/ 	.short	0x0003
        /*0032*/ 	.short	0x0018
        /*0034*/ 	.byte	0x00, 0xf0, 0x11, 0x00


	//----- nvinfo : EIATTR_KPARAM_INFO
	.align		4
.L_35:
        /*0038*/ 	.byte	0x04, 0x17
        /*003a*/ 	.short	(.L_37 - .L_36)
.L_36:
        /*003c*/ 	.word	0x00000000
        /*0040*/ 	.short	0x0002
        /*0042*/ 	.short	0x0010
        /*0044*/ 	.byte	0x00, 0xf5, 0x21, 0x00


	//----- nvinfo : EIATTR_KPARAM_INFO
	.align		4
.L_37:
        /*0048*/ 	.byte	0x04, 0x17
        /*004a*/ 	.short	(.L_39 - .L_38)
.L_38:
        /*004c*/ 	.word	0x00000000
        /*0050*/ 	.short	0x0001
        /*0052*/ 	.short	0x0008
        /*0054*/ 	.byte	0x00, 0xf0, 0x11, 0x00


	//----- nvinfo : EIATTR_KPARAM_INFO
	.align		4
.L_39:
        /*0058*/ 	.byte	0x04, 0x17
        /*005a*/ 	.short	(.L_41 - .L_40)
.L_40:
        /*005c*/ 	.word	0x00000000
        /*0060*/ 	.short	0x0000
        /*0062*/ 	.short	0x0000
        /*0064*/ 	.byte	0x00, 0xf5, 0x21, 0x00


	//----- nvinfo : EIATTR_SPARSE_MMA_MASK
	.align		4
.L_41:
        /*0068*/ 	.byte	0x03, 0x50
        /*006a*/ 	.short	0x0000


	//----- nvinfo : EIATTR_MAXREG_COUNT
	.align		4
        /*006c*/ 	.byte	0x03, 0x1b
        /*006e*/ 	.short	0x00ff


	//----- nvinfo : EIATTR_MERCURY_ISA_VERSION
	.align		4
        /*0070*/ 	.byte	0x03, 0x5f
        /*0072*/ 	.short	0x0101


	//----- nvinfo : EIATTR_VRC_CTA_INIT_COUNT
	.align		4
        /*0074*/ 	.byte	0x02, 0x4a
	.zero		1
	.zero		1


	//----- nvinfo : EIATTR_EXIT_INSTR_OFFSETS
	.align		4
        /*0078*/ 	.byte	0x04, 0x1c
        /*007a*/ 	.short	(.L_43 - .L_42)


	//   ....[0]....
.L_42:
        /*007c*/ 	.word	0x000000a0


	//   ....[1]....
        /*0080*/ 	.word	0x000000d0


	//   ....[2]....
        /*0084*/ 	.word	0x00000ee0


	//----- nvinfo : EIATTR_CRS_STACK_SIZE
	.align		4
.L_43:
        /*0088*/ 	.byte	0x04, 0x1e
        /*008a*/ 	.short	(.L_45 - .L_44)
.L_44:
        /*008c*/ 	.word	0x00000000


	//----- nvinfo : EIATTR_CBANK_PARAM_SIZE
	.align		4
.L_45:
        /*0090*/ 	.byte	0x03, 0x19
        /*0092*/ 	.short	0x0028


	//----- nvinfo : EIATTR_PARAM_CBANK
	.align		4
        /*0094*/ 	.byte	0x04, 0x0a
        /*0096*/ 	.short	(.L_47 - .L_46)
	.align		4
.L_46:
        /*0098*/ 	.word	index@(.nv.constant0._Z4elemPyiPiiiS_)
        /*009c*/ 	.short	0x0380
        /*009e*/ 	.short	0x0028


	//----- nvinfo : EIATTR_SW_WAR
	.align		4
.L_47:
        /*00a0*/ 	.byte	0x04, 0x36
        /*00a2*/ 	.short	(.L_49 - .L_48)
.L_48:
        /*00a4*/ 	.word	0x00000008
.L_49:


//--------------------- .nv.callgraph             --------------------------
	.section	.nv.callgraph,"",@"SHT_CUDA_CALLGRAPH"
	.align	4
	.sectionentsize	8
	.align		4
        /*0000*/ 	.word	0x00000000
	.align		4
        /*0004*/ 	.word	0xffffffff
	.align		4
        /*0008*/ 	.word	0x00000000
	.align		4
        /*000c*/ 	.word	0xfffffffe
	.align		4
        /*0010*/ 	.word	0x00000000
	.align		4
        /*0014*/ 	.word	0xfffffffd
	.align		4
        /*0018*/ 	.word	0x00000000
	.align		4
        /*001c*/ 	.word	0xfffffffc


//--------------------- .text._Z8compressiiiPy    --------------------------
	.section	.text._Z8compressiiiPy,"ax",@progbits
	.align	128
        .global         _Z8compressiiiPy
        .type           _Z8compressiiiPy,@function
        .size           _Z8compressiiiPy,(.L_x_28 - _Z8compressiiiPy)
        .other          _Z8compressiiiPy,@"STO_CUDA_ENTRY STV_DEFAULT"
_Z8compressiiiPy:
.text._Z8compressiiiPy:
[----:B------:R-:W-:Y:S08]  /*0000*/  LDC R1, c[0x0][0x37c] ;  /* 0x0000df00ff017b82 */ /* 0x000ff00000000800 */
[----:B------:R-:W0:Y:S01]  /*0010*/  S2UR UR6, SR_CTAID.X ;  /* 0x00000000000679c3 */ /* 0x000e220000002500 */
[----:B------:R-:W1:Y:S07]  /*0020*/  LDCU.64 UR4, c[0x0][0x358] ;  /* 0x00006b00ff0477ac */ /* 0x000e6e0008000a00 */
[----:B------:R-:W0:Y:S08]  /*0030*/  LDC R0, c[0x0][0x388] ;  /* 0x0000e200ff007b82 */ /* 0x000e300000000800 */
[----:B------:R-:W0:Y:S08]  /*0040*/  LDC.64 R4, c[0x0][0x380] ;  /* 0x0000e000ff047b82 */ /* 0x000e300000000a00 */
[----:B------:R-:W2:Y:S01]  /*0050*/  LDC.64 R2, c[0x0][0x390] ;  /* 0x0000e400ff027b82 */ /* 0x000ea20000000a00 */
[----:B0-----:R-:W-:Y:S01]  /*0060*/  IMAD R5, R0, R5, UR6 ;  /* 0x0000000600057e24 */ /* 0x001fe2000f8e0205 */
[----:B------:R-:W-:-:S03]  /*0070*/  ISETP.GE.AND P0, PT, R4, 0x1, PT ;  /* 0x000000010400780c */ /* 0x000fc60003f06270 */
[----:B------:R-:W-:-:S04]  /*0080*/  IMAD R5, R5, R4, R5 ;  /* 0x0000000405057224 */ /* 0x000fc800078e0205 */
[----:B--2---:R-:W-:-:S05]  /*0090*/  IMAD.WIDE R2, R5, 0x8, R2 ;  /* 0x0000000805027825 */ /* 0x004fca00078e0202 */
[----:B-1----:R0:W-:Y:S01]  /*00a0*/  STG.E.64 desc[UR4][R2.64], RZ ;  /* 0x000000ff02007986 */ /* 0x0021e2000c101b04 */
[----:B------:R-:W-:Y:S05]  /*00b0*/  @!P0 EXIT ;  /* 0x000000000000894d */ /* 0x000fea0003800000 */
[C---:B------:R-:W-:Y:S01]  /*00c0*/  ISETP.GE.U32.AND P0, PT, R4.reuse, 0x8, PT ;  /* 0x000000080400780c */ /* 0x040fe20003f06070 */
[----:B------:R-:W-:Y:S01]  /*00d0*/  IMAD.MOV.U32 R7, RZ, RZ, 0x1 ;  /* 0x00000001ff077424 */ /* 0x000fe200078e00ff */
[----:B------:R-:W-:Y:S01]  /*00e0*/  LOP3.LUT R12, R4, 0x7, RZ, 0xc0, !PT ;  /* 0x00000007040c7812 */ /* 0x000fe200078ec0ff */
[----:B------:R-:W-:-:S10]  /*00f0*/  IMAD.MOV.U32 R5, RZ, RZ, 0x1 ;  /* 0x00000001ff057424 */ /* 0x000fd400078e00ff */
[----:B------:R-:W-:Y:S05]  /*0100*/  @!P0 BRA `(.L_x_0) ;  /* 0x0000000400748947 */ /* 0x000fea0003800000 */
[----:B------:R-:W-:Y:S01]  /*0110*/  IADD3 R6, P0, PT, R2, 0x20, RZ ;  /* 0x0000002002067810 */ /* 0x000fe20007f1e0ff */
[----:B------:R-:W-:Y:S01]  /*0120*/  IMAD.MOV.U32 R5, RZ, RZ, 0x1 ;  /* 0x00000001ff057424 */ /* 0x000fe200078e00ff */
[----:B------:R-:W-:Y:S01]  /*0130*/  LOP3.LUT R4, R4, 0x7ffffff8, RZ, 0xc0, !PT ;  /* 0x7ffffff804047812 */ /* 0x000fe200078ec0ff */
[----:B------:R-:W-:Y:S02]  /*0140*/  IMAD.MOV.U32 R0, RZ, RZ, RZ ;  /* 0x000000ffff007224 */ /* 0x000fe400078e00ff */
[----:B------:R-:W-:Y:S02]  /*0150*/  IMAD.X R7, RZ, RZ, R3, P0 ;  /* 0x000000ffff077224 */ /* 0x000fe400000e0603 */
[----:B------:R-:W-:-:S07]  /*0160*/  IMAD.MOV R4, RZ, RZ, -R4 ;  /* 0x000000ffff047224 */ /* 0x000fce00078e0a04 */
.L_x_1:
[----:B---3--:R-:W2:Y:S02]  /*0170*/  LDG.E.64 R14, desc[UR4][R6.64+-0x18] ;  /* 0xffffe804060e7981 */ /* 0x008ea4000c1e1b00 */
[----:B--2---:R-:W-:-:S04]  /*0180*/  ISETP.NE.U32.AND P1, PT, R14, RZ, PT ;  /* 0x000000ff0e00720c */ /* 0x004fc80003f25070 */
[----:B------:R-:W-:-:S13]  /*0190*/  ISETP.NE.AND.EX P1, PT, R15, RZ, PT, P1 ;  /* 0x000000ff0f00720c */ /* 0x000fda0003f25310 */
[----:B------:R-:W-:-:S05]  /*01a0*/  @P1 IMAD.WIDE R8, R5, 0x8, R2 ;  /* 0x0000000805081825 */ /* 0x000fca00078e0202 */
[----:B------:R1:W-:Y:S04]  /*01b0*/  @P1 STG.E.64 desc[UR4][R8.64], R14 ;  /* 0x0000000e08001986 */ /* 0x0003e8000c101b04 */
[----:B------:R-:W2:Y:S02]  /*01c0*/  @P1 LDG.E.64 R10, desc[UR4][R2.64] ;  /* 0x00000004020a1981 */ /* 0x000ea4000c1e1b00 */
[----:B--2---:R-:W-:-:S05]  /*01d0*/  @P1 IADD3 R10, P0, PT, R10, 0x1, RZ ;  /* 0x000000010a0a1810 */ /* 0x004fca0007f1e0ff */
[----:B------:R-:W-:-:S05]  /*01e0*/  @P1 IMAD.X R11, RZ, RZ, R11, P0 ;  /* 0x000000ffff0b1224 */ /* 0x000fca00000e060b */
[----:B------:R2:W-:Y:S04]  /*01f0*/  @P1 STG.E.64 desc[UR4][R2.64], R10 ;  /* 0x0000000a02001986 */ /* 0x0005e8000c101b04 */
[----:B------:R-:W3:Y:S01]  /*0200*/  LDG.E.64 R16, desc[UR4][R6.64+-0x10] ;  /* 0xfffff00406107981 */ /* 0x000ee2000c1e1b00 */
[----:B------:R-:W-:Y:S01]  /*0210*/  @P1 VIADD R5, R5, 0x1 ;  /* 0x0000000105051836 */ /* 0x000fe20000000000 */
[----:B---3--:R-:W-:-:S04]  /*0220*/  ISETP.NE.U32.AND P0, PT, R16, RZ, PT ;  /* 0x000000ff1000720c */ /* 0x008fc80003f05070 */
[----:B------:R-:W-:-:S13]  /*0230*/  ISETP.NE.AND.EX P0, PT, R17, RZ, PT, P0 ;  /* 0x000000ff1100720c */ /* 0x000fda0003f05300 */
[----:B------:R-:W-:-:S05]  /*0240*/  @P0 IMAD.WIDE R20, R5, 0x8, R2 ;  /* 0x0000000805140825 */ /* 0x000fca00078e0202 */
[----:B------:R3:W-:Y:S04]  /*0250*/  @P0 STG.E.64 desc[UR4][R20.64], R16 ;  /* 0x0000001014000986 */ /* 0x0007e8000c101b04 */
[----:B-1----:R-:W4:Y:S02]  /*0260*/  @P0 LDG.E.64 R8, desc[UR4][R2.64] ;  /* 0x0000000402080981 */ /* 0x002f24000c1e1b00 */
[----:B----4-:R-:W-:-:S05]  /*0270*/  @P0 IADD3 R14, P1, PT, R8, 0x1, RZ ;  /* 0x00000001080e0810 */ /* 0x010fca0007f3e0ff */
[----:B------:R-:W-:-:S05]  /*0280*/  @P0 IMAD.X R15, RZ, RZ, R9, P1 ;  /* 0x000000ffff0f0224 */ /* 0x000fca00008e0609 */
[----:B------:R1:W-:Y:S04]  /*0290*/  @P0 STG.E.64 desc[UR4][R2.64], R14 ;  /* 0x0000000e02000986 */ /* 0x0003e8000c101b04 */
[----:B------:R-:W4:Y:S01]  /*02a0*/  LDG.E.64 R18, desc[UR4][R6.64+-0x8] ;  /* 0xfffff80406127981 */ /* 0x000f22000c1e1b00 */
[----:B------:R-:W-:Y:S01]  /*02b0*/  @P0 VIADD R5, R5, 0x1 ;  /* 0x0000000105050836 */ /* 0x000fe20000000000 */
[----:B----4-:R-:W-:-:S04]  /*02c0*/  ISETP.NE.U32.AND P1, PT, R18, RZ, PT ;  /* 0x000000ff1200720c */ /* 0x010fc80003f25070 */
[----:B------:R-:W-:-:S13]  /*02d0*/  ISETP.NE.AND.EX P1, PT, R19, RZ, PT, P1 ;  /* 0x000000ff1300720c */ /* 0x000fda0003f25310 */
[----:B------:R-:W-:-:S05]  /*02e0*/  @P1 IMAD.WIDE R22, R5, 0x8, R2 ;  /* 0x0000000805161825 */ /* 0x000fca00078e0202 */
[----:B------:R4:W-:Y:S04]  /*02f0*/  @P1 STG.E.64 desc[UR4][R22.64], R18 ;  /* 0x0000001216001986 */ /* 0x0009e8000c101b04 */
[----:B------:R-:W2:Y:S02]  /*0300*/  @P1 LDG.E.64 R8, desc[UR4][R2.64] ;  /* 0x0000000402081981 */ /* 0x000ea4000c1e1b00 */
[----:B--2---:R-:W-:-:S05]  /*0310*/  @P1 IADD3 R10, P0, PT, R8, 0x1, RZ ;  /* 0x00000001080a1810 */ /* 0x004fca0007f1e0ff */
[----:B------:R-:W-:-:S05]  /*0320*/  @P1 IMAD.X R11, RZ, RZ, R9, P0 ;  /* 0x000000ffff0b1224 */ /* 0x000fca00000e0609 */
[----:B------:R2:W-:Y:S04]  /*0330*/  @P1 STG.E.64 desc[UR4][R2.64], R10 ;  /* 0x0000000a02001986 */ /* 0x0005e8000c101b04 */
[----:B---3--:R-:W3:Y:S01]  /*0340*/  LDG.E.64 R16, desc[UR4][R6.64] ;  /* 0x0000000406107981 */ /* 0x008ee2000c1e1b00 */
[----:B------:R-:W-:Y:S01]  /*0350*/  @P1 VIADD R5, R5, 0x1 ;  /* 0x0000000105051836 */ /* 0x000fe20000000000 */
[----:B---3--:R-:W-:-:S04]  /*0360*/  ISETP.NE.U32.AND P0, PT, R16, RZ, PT ;  /* 0x000000ff1000720c */ /* 0x008fc80003f05070 */
[----:B------:R-:W-:-:S13]  /*0370*/  ISETP.NE.AND.EX P0, PT, R17, RZ, PT, P0 ;  /* 0x000000ff1100720c */ /* 0x000fda0003f05300 */
[----:B------:R-:W-:-:S05]  /*0380*/  @P0 IMAD.WIDE R20, R5, 0x8, R2 ;  /* 0x0000000805140825 */ /* 0x000fca00078e0202 */
[----:B------:R3:W-:Y:S04]  /*0390*/  @P0 STG.E.64 desc[UR4][R20.64], R16 ;  /* 0x0000001014000986 */ /* 0x0007e8000c101b04 */
[----:B------:R-:W1:Y:S02]  /*03a0*/  @P0 LDG.E.64 R8, desc[UR4][R2.64] ;  /* 0x0000000402080981 */ /* 0x000e64000c1e1b00 */
[----:B-1----:R-:W-:-:S05]  /*03b0*/  @P0 IADD3 R14, P1, PT, R8, 0x1, RZ ;  /* 0x00000001080e0810 */ /* 0x002fca0007f3e0ff */
[----:B------:R-:W-:-:S05]  /*03c0*/  @P0 IMAD.X R15, RZ, RZ, R9, P1 ;  /* 0x000000ffff0f0224 */ /* 0x000fca00008e0609 */
[----:B------:R1:W-:Y:S04]  /*03d0*/  @P0 STG.E.64 desc[UR4][R2.64], R14 ;  /* 0x0000000e02000986 */ /* 0x0003e8000c101b04 */
[----:B----4-:R-:W4:Y:S01]  /*03e0*/  LDG.E.64 R18, desc[UR4][R6.64+0x8] ;  /* 0x0000080406127981 */ /* 0x010f22000c1e1b00 */
[----:B------:R-:W-:Y:S02]  /*03f0*/  @P0 IADD3 R5, PT, PT, R5, 0x1, RZ ;  /* 0x0000000105050810 */ /* 0x000fe40007ffe0ff */
        /* <DEDUP_REMOVED lines=13> */
[----:B------:R-:W-:Y:S04]  /*04d0*/  @P0 STG.E.64 desc[UR4][R20.64], R16 ;  /* 0x0000001014000986 */ /* 0x000fe8000c101b04 */
[----:B------:R-:W1:Y:S02]  /*04e0*/  @P0 LDG.E.64 R8, desc[UR4][R2.64] ;  /* 0x0000000402080981 */ /* 0x000e64000c1e1b00 */
[----:B-1----:R-:W-:-:S05]  /*04f0*/  @P0 IADD3 R14, P1, PT, R8, 0x1, RZ ;  /* 0x00000001080e0810 */ /* 0x002fca0007f3e0ff */
[----:B------:R-:W-:-:S05]  /*0500*/  @P0 IMAD.X R15, RZ, RZ, R9, P1 ;  /* 0x000000ffff0f0224 */ /* 0x000fca00008e0609 */
[----:B------:R1:W-:Y:S04]  /*0510*/  @P0 STG.E.64 desc[UR4][R2.64], R14 ;  /* 0x0000000e02000986 */ /* 0x0003e8000c101b04 */
[----:B----4-:R-:W3:Y:S01]  /*0520*/  LDG.E.64 R18, desc[UR4][R6.64+0x18] ;  /* 0x0000180406127981 */ /* 0x010ee2000c1e1b00 */
[----:B------:R-:W-:Y:S01]  /*0530*/  @P0 VIADD R5, R5, 0x1 ;  /* 0x0000000105050836 */ /* 0x000fe20000000000 */
[----:B---3--:R-:W-:-:S04]  /*0540*/  ISETP.NE.U32.AND P1, PT, R18, RZ, PT ;  /* 0x000000ff1200720c */ /* 0x008fc80003f25070 */
[----:B------:R-:W-:-:S13]  /*0550*/  ISETP.NE.AND.EX P1, PT, R19, RZ, PT, P1 ;  /* 0x000000ff1300720c */ /* 0x000fda0003f25310 */
[----:B------:R-:W-:-:S05]  /*0560*/  @P1 IMAD.WIDE R22, R5, 0x8, R2 ;  /* 0x0000000805161825 */ /* 0x000fca00078e0202 */
[----:B------:R3:W-:Y:S04]  /*0570*/  @P1 STG.E.64 desc[UR4][R22.64], R18 ;  /* 0x0000001216001986 */ /* 0x0007e8000c101b04 */
[----:B------:R-:W2:Y:S02]  /*0580*/  @P1 LDG.E.64 R8, desc[UR4][R2.64] ;  /* 0x0000000402081981 */ /* 0x000ea4000c1e1b00 */
[----:B--2---:R-:W-:-:S05]  /*0590*/  @P1 IADD3 R10, P0, PT, R8, 0x1, RZ ;  /* 0x00000001080a1810 */ /* 0x004fca0007f1e0ff */
[----:B------:R-:W-:-:S05]  /*05a0*/  @P1 IMAD.X R11, RZ, RZ, R9, P0 ;  /* 0x000000ffff0b1224 */ /* 0x000fca00000e0609 */
[----:B------:R3:W-:Y:S04]  /*05b0*/  @P1 STG.E.64 desc[UR4][R2.64], R10 ;  /* 0x0000000a02001986 */ /* 0x0007e8000c101b04 */
[----:B-1----:R-:W2:Y:S01]  /*05c0*/  LDG.E.64 R14, desc[UR4][R6.64+0x20] ;  /* 0x00002004060e7981 */ /* 0x002ea2000c1e1b00 */
[----:B------:R-:W-:Y:S01]  /*05d0*/  @P1 VIADD R5, R5, 0x1 ;  /* 0x0000000105051836 */ /* 0x000fe20000000000 */
[----:B--2---:R-:W-:-:S04]  /*05e0*/  ISETP.NE.U32.AND P0, PT, R14, RZ, PT ;  /* 0x000000ff0e00720c */ /* 0x004fc80003f05070 */
[----:B------:R-:W-:-:S13]  /*05f0*/  ISETP.NE.AND.EX P0, PT, R15, RZ, PT, P0 ;  /* 0x000000ff0f00720c */ /* 0x000fda0003f05300 */
[----:B------:R-:W-:-:S05]  /*0600*/  @P0 IMAD.WIDE R16, R5, 0x8, R2 ;  /* 0x0000000805100825 */ /* 0x000fca00078e0202 */
[----:B------:R3:W-:Y:S04]  /*0610*/  @P0 STG.E.64 desc[UR4][R16.64], R14 ;  /* 0x0000000e10000986 */ /* 0x0007e8000c101b04 */
[----:B------:R-:W2:Y:S01]  /*0620*/  @P0 LDG.E.64 R8, desc[UR4][R2.64] ;  /* 0x0000000402080981 */ /* 0x000ea2000c1e1b00 */
[----:B------:R-:W-:Y:S01]  /*0630*/  VIADD R4, R4, 0x8 ;  /* 0x0000000804047836 */ /* 0x000fe20000000000 */
[----:B------:R-:W-:Y:S01]  /*0640*/  IADD3 R0, PT, PT, R0, 0x8, RZ ;  /* 0x0000000800007810 */ /* 0x000fe20007ffe0ff */
[----:B------:R-:W-:-:S03]  /*0650*/  @P0 VIADD R5, R5, 0x1 ;  /* 0x0000000105050836 */ /* 0x000fc60000000000 */
[----:B------:R-:W-:Y:S02]  /*0660*/  ISETP.NE.AND P2, PT, R4, RZ, PT ;  /* 0x000000ff0400720c */ /* 0x000fe40003f45270 */
[----:B--2---:R-:W-:-:S05]  /*0670*/  @P0 IADD3 R8, P1, PT, R8, 0x1, RZ ;  /* 0x0000000108080810 */ /* 0x004fca0007f3e0ff */
[----:B------:R-:W-:Y:S01]  /*0680*/  @P0 IMAD.X R9, RZ, RZ, R9, P1 ;  /* 0x000000ffff090224 */ /* 0x000fe200008e0609 */
[----:B------:R-:W-:-:S04]  /*0690*/  IADD3 R6, P1, PT, R6, 0x40, RZ ;  /* 0x0000004006067810 */ /* 0x000fc80007f3e0ff */
[----:B------:R3:W-:Y:S01]  /*06a0*/  @P0 STG.E.64 desc[UR4][R2.64], R8 ;  /* 0x0000000802000986 */ /* 0x0007e2000c101b04 */
[----:B------:R-:W-:Y:S01]  /*06b0*/  IMAD.X R7, RZ, RZ, R7, P1 ;  /* 0x000000ffff077224 */ /* 0x000fe200008e0607 */
[----:B------:R-:W-:Y:S07]  /*06c0*/  @P2 BRA `(.L_x_1) ;  /* 0xfffffff800a82947 */ /* 0x000fee000383ffff */
[----:B------:R-:W-:-:S07]  /*06d0*/  VIADD R7, R0, 0x1 ;  /* 0x0000000100077836 */ /* 0x000fce0000000000 */
.L_x_0:
[----:B------:R-:W-:-:S13]  /*06e0*/  ISETP.NE.AND P0, PT, R12, RZ, PT ;  /* 0x000000ff0c00720c */ /* 0x000fda0003f05270 */
[----:B------:R-:W-:Y:S05]  /*06f0*/  @!P0 EXIT ;  /* 0x000000000000894d */ /* 0x000fea0003800000 */
[----:B------:R-:W1:Y:S01]  /*0700*/  LDC R0, c[0x0][0x380] ;  /* 0x0000e000ff007b82 */ /* 0x000e620000000800 */
[----:B------:R-:W-:Y:S02]  /*0710*/  ISETP.GE.U32.AND P0, PT, R12, 0x4, PT ;  /* 0x000000040c00780c */ /* 0x000fe40003f06070 */
[----:B-1----:R-:W-:-:S11]  /*0720*/  LOP3.LUT R4, R0, 0x3, RZ, 0xc0, !PT ;  /* 0x0000000300047812 */ /* 0x002fd600078ec0ff */
[----:B------:R-:W-:Y:S05]  /*0730*/  @!P0 BRA `(.L_x_2) ;  /* 0x0000000000ac8947 */ /* 0x000fea0003800000 */
[----:B---3--:R-:W-:-:S05]  /*0740*/  IMAD.WIDE.U32 R8, R7, 0x8, R2 ;  /* 0x0000000807087825 */ /* 0x008fca00078e0002 */
[----:B------:R-:W2:Y:S02]  /*0750*/  LDG.E.64 R14, desc[UR4][R8.64] ;  /* 0x00000004080e7981 */ /* 0x000ea4000c1e1b00 */
        /* <DEDUP_REMOVED lines=18> */
[----:B--2---:R-:W2:Y:S01]  /*0880*/  LDG.E.64 R12, desc[UR4][R8.64+0x10] ;  /* 0x00001004080c7981 */ /* 0x004ea2000c1e1b00 */
[----:B------:R-:W-:Y:S01]  /*0890*/  @P0 VIADD R5, R5, 0x1 ;  /* 0x0000000105050836 */ /* 0x000fe20000000000 */
[----:B--2---:R-:W-:-:S04]  /*08a0*/  ISETP.NE.U32.AND P1, PT, R12, RZ, PT ;  /* 0x000000ff0c00720c */ /* 0x004fc80003f25070 */
[----:B------:R-:W-:-:S13]  /*08b0*/  ISETP.NE.AND.EX P1, PT, R13, RZ, PT, P1 ;  /* 0x000000ff0d00720c */ /* 0x000fda0003f25310 */
[----:B------:R-:W-:-:S05]  /*08c0*/  @P1 IMAD.WIDE R18, R5, 0x8, R2 ;  /* 0x0000000805121825 */ /* 0x000fca00078e0202 */
[----:B------:R2:W-:Y:S04]  /*08d0*/  @P1 STG.E.64 desc[UR4][R18.64], R12 ;  /* 0x0000000c12001986 */ /* 0x0005e8000c101b04 */
[----:B------:R-:W3:Y:S02]  /*08e0*/  @P1 LDG.E.64 R10, desc[UR4][R2.64] ;  /* 0x00000004020a1981 */ /* 0x000ee4000c1e1b00 */
[----:B---3--:R-:W-:-:S05]  /*08f0*/  @P1 IADD3 R10, P0, PT, R10, 0x1, RZ ;  /* 0x000000010a0a1810 */ /* 0x008fca0007f1e0ff */
[----:B------:R-:W-:-:S05]  /*0900*/  @P1 IMAD.X R11, RZ, RZ, R11, P0 ;  /* 0x000000ffff0b1224 */ /* 0x000fca00000e060b */
[----:B------:R2:W-:Y:S04]  /*0910*/  @P1 STG.E.64 desc[UR4][R2.64], R10 ;  /* 0x0000000a02001986 */ /* 0x0005e8000c101b04 */
[----:B-1----:R-:W3:Y:S01]  /*0920*/  LDG.E.64 R14, desc[UR4][R8.64+0x18] ;  /* 0x00001804080e7981 */ /* 0x002ee2000c1e1b00 */
[----:B------:R-:W-:Y:S01]  /*0930*/  @P1 VIADD R5, R5, 0x1 ;  /* 0x0000000105051836 */ /* 0x000fe20000000000 */
[----:B---3--:R-:W-:-:S04]  /*0940*/  ISETP.NE.U32.AND P0, PT, R14, RZ, PT ;  /* 0x000000ff0e00720c */ /* 0x008fc80003f05070 */
[----:B------:R-:W-:-:S13]  /*0950*/  ISETP.NE.AND.EX P0, PT, R15, RZ, PT, P0 ;  /* 0x000000ff0f00720c */ /* 0x000fda0003f05300 */
[----:B--2---:R-:W-:Y:S05]  /*0960*/  @!P0 BRA `(.L_x_3) ;  /* 0x00000000001c8947 */ /* 0x004fea0003800000 */
[----:B------:R-:W-:-:S05]  /*0970*/  IMAD.WIDE R10, R5, 0x8, R2 ;  /* 0x00000008050a7825 */ /* 0x000fca00078e0202 */
[----:B------:R1:W-:Y:S04]  /*0980*/  STG.E.64 desc[UR4][R10.64], R14 ;  /* 0x0000000e0a007986 */ /* 0x0003e8000c101b04 */
[----:B------:R-:W2:Y:S01]  /*0990*/  LDG.E.64 R8, desc[UR4][R2.64] ;  /* 0x0000000402087981 */ /* 0x000ea2000c1e1b00 */
[----:B------:R-:W-:Y:S02]  /*09a0*/  IADD3 R5, PT, PT, R5, 0x1, RZ ;  /* 0x0000000105057810 */ /* 0x000fe40007ffe0ff */
[----:B--2---:R-:W-:-:S05]  /*09b0*/  IADD3 R8, P0, PT, R8, 0x1, RZ ;  /* 0x0000000108087810 */ /* 0x004fca0007f1e0ff */
[----:B------:R-:W-:-:S05]  /*09c0*/  IMAD.X R9, RZ, RZ, R9, P0 ;  /* 0x000000ffff097224 */ /* 0x000fca00000e0609 */
[----:B------:R1:W-:Y:S03]  /*09d0*/  STG.E.64 desc[UR4][R2.64], R8 ;  /* 0x0000000802007986 */ /* 0x0003e6000c101b04 */
.L_x_3:
[----:B------:R-:W-:-:S07]  /*09e0*/  VIADD R7, R7, 0x4 ;  /* 0x0000000407077836 */ /* 0x000fce0000000000 */
.L_x_2:
[----:B------:R-:W-:-:S13]  /*09f0*/  ISETP.NE.AND P0, PT, R4, RZ, PT ;  /* 0x000000ff0400720c */ /* 0x000fda0003f05270 */
[----:B------:R-:W-:Y:S05]  /*0a00*/  @!P0 EXIT ;  /* 0x000000000000894d */ /* 0x000fea0003800000 */
[----:B------:R-:W-:-:S13]  /*0a10*/  ISETP.NE.AND P0, PT, R4, 0x1, PT ;  /* 0x000000010400780c */ /* 0x000fda0003f05270 */
[----:B------:R-:W-:Y:S05]  /*0a20*/  @!P0 BRA `(.L_x_4) ;  /* 0x00000000005c8947 */ /* 0x000fea0003800000 */
[----:B-1-3--:R-:W-:-:S05]  /*0a30*/  IMAD.WIDE.U32 R14, R7, 0x8, R2 ;  /* 0x00000008070e7825 */ /* 0x00afca00078e0002 */
        /* <DEDUP_REMOVED lines=9> */
[----:B------:R-:W2:Y:S01]  /*0ad0*/  LDG.E.64 R12, desc[UR4][R14.64+0x8] ;  /* 0x000008040e0c7981 */ /* 0x000ea2000c1e1b00 */
[----:B------:R-:W-:Y:S01]  /*0ae0*/  @P0 VIADD R5, R5, 0x1 ;  /* 0x0000000105050836 */ /* 0x000fe20000000000 */
[----:B--2---:R-:W-:-:S04]  /*0af0*/  ISETP.NE.U32.AND P1, PT, R12, RZ, PT ;  /* 0x000000ff0c00720c */ /* 0x004fc80003f25070 */
[----:B------:R-:W-:-:S13]  /*0b00*/  ISETP.NE.AND.EX P1, PT, R13, RZ, PT, P1 ;  /* 0x000000ff0d00720c */ /* 0x000fda0003f25310 */
[----:B-1----:R-:W-:Y:S05]  /*0b10*/  @!P1 BRA `(.L_x_5) ;  /* 0x00000000001c9947 */ /* 0x002fea0003800000 */
[----:B------:R-:W-:-:S05]  /*0b20*/  IMAD.WIDE R10, R5, 0x8, R2 ;  /* 0x00000008050a7825 */ /* 0x000fca00078e0202 */
[----:B------:R1:W-:Y:S04]  /*0b30*/  STG.E.64 desc[UR4][R10.64], R12 ;  /* 0x0000000c0a007986 */ /* 0x0003e8000c101b04 */
[----:B------:R-:W2:Y:S01]  /*0b40*/  LDG.E.64 R8, desc[UR4][R2.64] ;  /* 0x0000000402087981 */ /* 0x000ea2000c1e1b00 */
[----:B------:R-:W-:Y:S01]  /*0b50*/  VIADD R5, R5, 0x1 ;  /* 0x0000000105057836 */ /* 0x000fe20000000000 */
[----:B--2---:R-:W-:-:S05]  /*0b60*/  IADD3 R8, P0, PT, R8, 0x1, RZ ;  /* 0x0000000108087810 */ /* 0x004fca0007f1e0ff */
[----:B------:R-:W-:-:S05]  /*0b70*/  IMAD.X R9, RZ, RZ, R9, P0 ;  /* 0x000000ffff097224 */ /* 0x000fca00000e0609 */
[----:B------:R1:W-:Y:S03]  /*0b80*/  STG.E.64 desc[UR4][R2.64], R8 ;  /* 0x0000000802007986 */ /* 0x0003e6000c101b04 */
.L_x_5:
[----:B------:R-:W-:-:S07]  /*0b90*/  VIADD R7, R7, 0x2 ;  /* 0x0000000207077836 */ /* 0x000fce0000000000 */
.L_x_4:
[----:B------:R-:W-:-:S04]  /*0ba0*/  LOP3.LUT R0, R0, 0x1, RZ, 0xc0, !PT ;  /* 0x0000000100007812 */ /* 0x000fc800078ec0ff */
[----:B------:R-:W-:-:S13]  /*0bb0*/  ISETP.NE.U32.AND P0, PT, R0, 0x1, PT ;  /* 0x000000010000780c */ /* 0x000fda0003f05070 */
[----:B------:R-:W-:Y:S05]  /*0bc0*/  @P0 EXIT ;  /* 0x000000000000094d */ /* 0x000fea0003800000 */
[----:B------:R-:W-:-:S05]  /*0bd0*/  IMAD.WIDE.U32 R6, R7, 0x8, R2 ;  /* 0x0000000807067825 */ /* 0x000fca00078e0002 */
[----:B-1-3--:R-:W2:Y:S02]  /*0be0*/  LDG.E.64 R8, desc[UR4][R6.64] ;  /* 0x0000000406087981 */ /* 0x00aea4000c1e1b00 */
[----:B--2---:R-:W-:-:S04]  /*0bf0*/  ISETP.NE.U32.AND P0, PT, R8, RZ, PT ;  /* 0x000000ff0800720c */ /* 0x004fc80003f05070 */
[----:B------:R-:W-:-:S13]  /*0c00*/  ISETP.NE.AND.EX P0, PT, R9, RZ, PT, P0 ;  /* 0x000000ff0900720c */ /* 0x000fda0003f05300 */
[----:B------:R-:W-:Y:S05]  /*0c10*/  @!P0 EXIT ;  /* 0x000000000000894d */ /* 0x000fea0003800000 */
[----:B------:R-:W-:-:S05]  /*0c20*/  IMAD.WIDE R4, R5, 0x8, R2 ;  /* 0x0000000805047825 */ /* 0x000fca00078e0202 */
[----:B------:R-:W-:Y:S04]  /*0c30*/  STG.E.64 desc[UR4][R4.64], R8 ;  /* 0x0000000804007986 */ /* 0x000fe8000c101b04 */
[----:B------:R-:W2:Y:S02]  /*0c40*/  LDG.E.64 R6, desc[UR4][R2.64] ;  /* 0x0000000402067981 */ /* 0x000ea4000c1e1b00 */
[----:B--2---:R-:W-:-:S05]  /*0c50*/  IADD3 R6, P0, PT, R6, 0x1, RZ ;  /* 0x0000000106067810 */ /* 0x004fca0007f1e0ff */
[----:B------:R-:W-:-:S05]  /*0c60*/  IMAD.X R7, RZ, RZ, R7, P0 ;  /* 0x000000ffff077224 */ /* 0x000fca00000e0607 */
[----:B------:R-:W-:Y:S01]  /*0c70*/  STG.E.64 desc[UR4][R2.64], R6 ;  /* 0x0000000602007986 */ /* 0x000fe2000c101b04 */
[----:B------:R-:W-:Y:S05]  /*0c80*/  EXIT ;  /* 0x000000000000794d */ /* 0x000fea0003800000 */
.L_x_6:
[----:B------:R-:W-:-:S00]  /*0c90*/  BRA `(.L_x_6) ;  /* 0xfffffffc00fc7947 */ /* 0x000fc0000383ffff */
[----:B------:R-:W-:-:S00]  /*0ca0*/  NOP ;  /* 0x0000000000007918 */ /* 0x000fc00000000000 */
        /* <DEDUP_REMOVED lines=13> */
.L_x_28:


//--------------------- .text._Z4elemPyiPiiiS_    --------------------------
	.section	.text._Z4elemPyiPiiiS_,"ax",@progbits
	.align	128
        .global         _Z4elemPyiPiiiS_
        .type           _Z4elemPyiPiiiS_,@function
        .size           _Z4elemPyiPiiiS_,(.L_x_29 - _Z4elemPyiPiiiS_)
        .other          _Z4elemPyiPiiiS_,@"STO_CUDA_ENTRY STV_DEFAULT"
_Z4elemPyiPiiiS_:
.text._Z4elemPyiPiiiS_:
[----:B------:R-:W-:Y:S01]  /*0000*/  LDC R1, c[0x0][0x37c] ;  /* 0x0000df00ff017b82 */ /* 0x000fe20000000800 */
[----:B------:R-:W0:Y:S07]  /*0010*/  S2R R5, SR_TID.X ;  /* 0x0000000000057919 */ /* 0x000e2e0000002100 */
[----:B------:R-:W0:Y:S01]  /*0020*/  LDC.64 R2, c[0x0][0x390] ;  /* 0x0000e400ff027b82 */ /* 0x000e220000000a00 */
[----:B------:R-:W1:Y:S01]  /*0030*/  LDCU.64 UR4, c[0x0][0x358] ;  /* 0x00006b00ff0477ac */ /* 0x000e620008000a00 */
[----:B0-----:R-:W-:-:S05]  /*0040*/  IMAD.WIDE.U32 R2, R5, 0x4, R2 ;  /* 0x0000000405027825 */ /* 0x001fca00078e0002 */
[----:B-1----:R-:W2:Y:S04]  /*0050*/  LDG.E R0, desc[UR4][R2.64] ;  /* 0x0000000402007981 */ /* 0x002ea8000c1e1900 */
[----:B------:R-:W3:Y:S01]  /*0060*/  LDG.E R4, desc[UR4][R2.64+0x4] ;  /* 0x0000040402047981 */ /* 0x000ee2000c1e1900 */
[----:B------:R-:W2:Y:S02]  /*0070*/  S2R R5, SR_TID.Y ;  /* 0x0000000000057919 */ /* 0x000ea40000002200 */
[----:B--2---:R-:W-:-:S05]  /*0080*/  IMAD.IADD R5, R0, 0x1, R5 ;  /* 0x0000000100057824 */ /* 0x004fca00078e0205 */
[----:B---3--:R-:W-:-:S13]  /*0090*/  ISETP.GE.AND P0, PT, R5, R4, PT ;  /* 0x000000040500720c */ /* 0x008fda0003f06270 */
[----:B------:R-:W-:Y:S05]  /*00a0*/  @P0 EXIT ;  /* 0x000000000000094d */ /* 0x000fea0003800000 */
[----:B------:R-:W0:Y:S02]  /*00b0*/  LDC R0, c[0x0][0x39c] ;  /* 0x0000e700ff007b82 */ /* 0x000e240000000800 */
[----:B0-----:R-:W-:-:S13]  /*00c0*/  ISETP.GE.AND P0, PT, R0, 0x1, PT ;  /* 0x000000010000780c */ /* 0x001fda0003f06270 */
[----:B------:R-:W-:Y:S05]  /*00d0*/  @!P0 EXIT ;  /* 0x000000000000894d */ /* 0x000fea0003800000 */
[----:B------:R-:W0:Y:S08]  /*00e0*/  S2UR UR6, SR_CTAID.X ;  /* 0x00000000000679c3 */ /* 0x000e300000002500 */
[----:B------:R-:W0:Y:S08]  /*00f0*/  LDC R3, c[0x0][0x398] ;  /* 0x0000e600ff037b82 */ /* 0x000e300000000800 */
[----:B------:R-:W1:Y:S08]  /*0100*/  LDC R9, c[0x0][0x388] ;  /* 0x0000e200ff097b82 */ /* 0x000e700000000800 */
[----:B------:R-:W2:Y:S08]  /*0110*/  LDC.64 R28, c[0x0][0x380] ;  /* 0x0000e000ff1c7b82 */ /* 0x000eb00000000a00 */
[----:B------:R-:W3:Y:S01]  /*0120*/  LDC.64 R16, c[0x0][0x3a0] ;  /* 0x0000e800ff107b82 */ /* 0x000ee20000000a00 */
[----:B0-----:R-:W-:-:S02]  /*0130*/  IMAD R0, R0, R3, UR6 ;  /* 0x0000000600007e24 */ /* 0x001fc4000f8e0203 */
[----:B------:R-:W-:Y:S02]  /*0140*/  IMAD.MOV.U32 R3, RZ, RZ, RZ ;  /* 0x000000ffff037224 */ /* 0x000fe400078e00ff */
[----:B-1----:R-:W-:Y:S02]  /*0150*/  IMAD R7, R0, R9, R0 ;  /* 0x0000000900077224 */ /* 0x002fe400078e0200 */
[----:B------:R-:W-:Y:S02]  /*0160*/  VIADD R0, R9, 0x1 ;  /* 0x0000000109007836 */ /* 0x000fe40000000000 */
[----:B--2---:R-:W-:-:S04]  /*0170*/  IMAD.WIDE R28, R5, 0x8, R28 ;  /* 0x00000008051c7825 */ /* 0x004fc800078e021c */
[----:B---3--:R-:W-:-:S07]  /*0180*/  IMAD.WIDE R16, R7, 0x8, R16 ;  /* 0x0000000807107825 */ /* 0x008fce00078e0210 */
.L_x_26:
[----:B------:R-:W2:Y:S01]  /*0190*/  LDG.E.64 R14, desc[UR4][R28.64] ;  /* 0x000000041c0e7981 */ /* 0x000ea2000c1e1b00 */
[----:B------:R-:W-:Y:S01]  /*01a0*/  BSSY.RECONVERGENT B0, `(.L_x_7) ;  /* 0x00000cf000007945 */ /* 0x000fe20003800200 */
[----:B--2---:R-:W-:-:S13]  /*01b0*/  ISETP.GE.U32.AND P0, PT, R14, 0x10000, PT ;  /* 0x000100000e00780c */ /* 0x004fda0003f06070 */
[----:B01----:R-:W-:Y:S05]  /*01c0*/  @!P0 BRA `(.L_x_8) ;  /* 0x0000000c00308947 */ /* 0x003fea0003800000 */
[----:B------:R-:W0:Y:S01]  /*01d0*/  S2R R4, SR_CTAID.X ;  /* 0x0000000000047919 */ /* 0x000e220000002500 */
[----:B------:R-:W1:Y:S01]  /*01e0*/  LDC.64 R6, c[0x0][0x398] ;  /* 0x0000e600ff067b82 */ /* 0x000e620000000a00 */
[----:B------:R-:W-:-:S07]  /*01f0*/  LOP3.LUT R2, RZ, R3, RZ, 0x33, !PT ;  /* 0x00000003ff027212 */ /* 0x000fce00078e33ff */
[----:B------:R-:W2:Y:S01]  /*0200*/  LDC.64 R10, c[0x0][0x3a0] ;  /* 0x0000e800ff0a7b82 */ /* 0x000ea20000000a00 */
[----:B-1----:R-:W-:Y:S02]  /*0210*/  IMAD.IADD R7, R2, 0x1, R7 ;  /* 0x0000000102077824 */ /* 0x002fe400078e0207 */
[----:B0-----:R-:W-:Y:S02]  /*0220*/  IMAD.IADD R2, R4, 0x1, R3 ;  /* 0x0000000104027824 */ /* 0x001fe400078e0203 */
[-C--:B------:R-:W-:Y:S02]  /*0230*/  IMAD R5, R3, R6.reuse, R4 ;  /* 0x0000000603057224 */ /* 0x080fe400078e0204 */
[----:B------:R-:W-:Y:S02]  /*0240*/  IMAD R7, R7, R6, R2 ;  /* 0x0000000607077224 */ /* 0x000fe400078e0202 */
[C---:B------:R-:W-:Y:S02]  /*0250*/  IMAD R5, R0.reuse, R5, RZ ;  /* 0x0000000500057224 */ /* 0x040fe400078e02ff */
[----:B------:R-:W-:-:S02]  /*0260*/  IMAD R7, R0, R7, R0 ;  /* 0x0000000700077224 */ /* 0x000fc400078e0200 */
[----:B--2---:R-:W-:-:S04]  /*0270*/  IMAD.WIDE R12, R5, 0x8, R10 ;  /* 0x00000008050c7825 */ /* 0x004fc800078e020a */
[----:B------:R-:W-:Y:S01]  /*0280*/  IMAD.WIDE R10, R7, 0x8, R10 ;  /* 0x00000008070a7825 */ /* 0x000fe200078e020a */
[----:B------:R-:W2:Y:S04]  /*0290*/  LDG.E R2, desc[UR4][R12.64] ;  /* 0x000000040c027981 */ /* 0x000ea8000c1e1900 */
[----:B------:R-:W2:Y:S02]  /*02a0*/  LDG.E R5, desc[UR4][R10.64] ;  /* 0x000000040a057981 */ /* 0x000ea4000c1e1900 */
[----:B--2---:R-:W-:-:S04]  /*02b0*/  VIMNMX R4, PT, PT, R2, R5, PT ;  /* 0x0000000502047248 */ /* 0x004fc80003fe0100 */
[----:B------:R-:W-:-:S13]  /*02c0*/  ISETP.GE.AND P0, PT, R4, 0x1, PT ;  /* 0x000000010400780c */ /* 0x000fda0003f06270 */
[----:B------:R-:W-:Y:S05]  /*02d0*/  @!P0 BRA `(.L_x_8) ;  /* 0x0000000800ec8947 */ /* 0x000fea0003800000 */
[----:B------:R-:W-:Y:S01]  /*02e0*/  SHF.R.U32.HI R9, RZ, 0x10, R15 ;  /* 0x00000010ff097819 */ /* 0x000fe2000001160f */
[----:B------:R-:W-:Y:S01]  /*02f0*/  IMAD.MOV.U32 R7, RZ, RZ, RZ ;  /* 0x000000ffff077224 */ /* 0x000fe200078e00ff */
[----:B------:R-:W-:Y:S01]  /*0300*/  SHF.R.U32.HI R4, RZ, 0x10, R14 ;  /* 0x00000010ff047819 */ /* 0x000fe2000001160e */
[----:B------:R-:W-:Y:S01]  /*0310*/  IMAD.MOV.U32 R18, RZ, RZ, RZ ;  /* 0x000000ffff127224 */ /* 0x000fe200078e00ff */
[C---:B------:R-:W-:Y:S02]  /*0320*/  LEA R8, P0, R9.reuse, R16, 0x3 ;  /* 0x0000001009087211 */ /* 0x040fe400078018ff */
[----:B------:R-:W-:Y:S02]  /*0330*/  PRMT R19, R9, 0x5410, R3 ;  /* 0x0000541009137816 */ /* 0x000fe40000000003 */
[----:B------:R-:W-:Y:S02]  /*0340*/  LOP3.LUT R6, R5, 0x7ffffffc, RZ, 0xc0, !PT ;  /* 0x7ffffffc05067812 */ /* 0x000fe400078ec0ff */
[----:B------:R-:W-:-:S07]  /*0350*/  LEA.HI.X R9, R9, R17, RZ, 0x3, P0 ;  /* 0x0000001109097211 */ /* 0x000fce00000f1cff */
.L_x_25:
[----:B------:R-:W-:Y:S01]  /*0360*/  ISETP.GE.U32.AND P0, PT, R5, 0x4, PT ;  /* 0x000000040500780c */ /* 0x000fe20003f06070 */
[----:B------:R-:W-:-:S12]  /*0370*/  IMAD.MOV.U32 R22, RZ, RZ, RZ ;  /* 0x000000ffff167224 */ /* 0x000fd800078e00ff */
[----:B01----:R-:W-:Y:S05]  /*0380*/  @!P0 BRA `(.L_x_9) ;  /* 0x0000000400888947 */ /* 0x003fea0003800000 */
[----:B------:R-:W-:Y:S02]  /*0390*/  LOP3.LUT R26, R5, 0x7ffffffc, RZ, 0xc0, !PT ;  /* 0x7ffffffc051a7812 */ /* 0x000fe400078ec0ff */
[----:B------:R-:W-:-:S03]  /*03a0*/  CS2R R24, SRZ ;  /* 0x0000000000187805 */ /* 0x000fc6000001ff00 */
[----:B------:R-:W-:-:S07]  /*03b0*/  IMAD.MOV R26, RZ, RZ, -R26 ;  /* 0x000000ffff1a7224 */ /* 0x000fce00078e0a1a */
.L_x_18:
[----:B0-----:R-:W2:Y:S02]  /*03c0*/  LDG.E.64 R20, desc[UR4][R12.64] ;  /* 0x000000040c147981 */ /* 0x001ea4000c1e1b00 */
[----:B--2---:R-:W-:-:S04]  /*03d0*/  IADD3 R23, P0, PT, R20, -R7, RZ ;  /* 0x8000000714177210 */ /* 0x004fc80007f1e0ff */
[----:B------:R-:W-:Y:S02]  /*03e0*/  IADD3.X R22, PT, PT, R21, -0x1, RZ, P0, !PT ;  /* 0xffffffff15167810 */ /* 0x000fe400007fe4ff */
[----:B------:R-:W-:-:S04]  /*03f0*/  LEA R30, P0, R23, R12, 0x3 ;  /* 0x0000000c171e7211 */ /* 0x000fc800078018ff */
[----:B------:R-:W-:-:S06]  /*0400*/  LEA.HI.X R31, R23, R13, R22, 0x3, P0 ;  /* 0x0000000d171f7211 */ /* 0x000fcc00000f1c16 */
[----:B------:R-:W2:Y:S01]  /*0410*/  LDG.E R31, desc[UR4][R30.64+0x4] ;  /* 0x000004041e1f7981 */ /* 0x000ea2000c1e1900 */
[----:B------:R-:W-:Y:S01]  /*0420*/  BSSY.RECONVERGENT B1, `(.L_x_10) ;  /* 0x0000010000017945 */ /* 0x000fe20003800200 */
[----:B--2---:R-:W-:-:S13]  /*0430*/  LOP3.LUT P0, RZ, R31, 0xffff, R15, 0x48, !PT ;  /* 0x0000ffff1fff7812 */ /* 0x004fda000780480f */
[----:B------:R-:W-:Y:S05]  /*0440*/  @P0 BRA `(.L_x_11) ;  /* 0x0000000000340947 */ /* 0x000fea0003800000 */
[----:B------:R-:W2:Y:S02]  /*0450*/  LDG.E.64 R30, desc[UR4][R10.64] ;  /* 0x000000040a1e7981 */ /* 0x000ea4000c1e1b00 */
[----:B--2---:R-:W-:-:S05]  /*0460*/  IADD3 R23, P0, PT, R30, R24, RZ ;  /* 0x000000181e177210 */ /* 0x004fca0007f1e0ff */
[----:B------:R-:W-:Y:S01]  /*0470*/  IMAD.X R22, R31, 0x1, R25, P0 ;  /* 0x000000011f167824 */ /* 0x000fe200000e0619 */
[----:B------:R-:W-:-:S04]  /*0480*/  LEA R30, P0, R23, R10, 0x3 ;  /* 0x0000000a171e7211 */ /* 0x000fc800078018ff */
[----:B------:R-:W-:-:S06]  /*0490*/  LEA.HI.X R31, R23, R11, R22, 0x3, P0 ;  /* 0x0000000b171f7211 */ /* 0x000fcc00000f1c16 */
[----:B------:R-:W2:Y:S02]  /*04a0*/  LDG.E.U16 R31, desc[UR4][R30.64+0x4] ;  /* 0x000004041e1f7981 */ /* 0x000ea4000c1e1500 */
[----:B--2---:R-:W-:-:S13]  /*04b0*/  ISETP.NE.AND P0, PT, R31, R4, PT ;  /* 0x000000041f00720c */ /* 0x004fda0003f05270 */
[----:B------:R-:W2:Y:S02]  /*04c0*/  @!P0 LDG.E.64 R22, desc[UR4][R16.64] ;  /* 0x0000000410168981 */ /* 0x000ea4000c1e1b00 */
[----:B--2---:R-:W-:-:S05]  /*04d0*/  @!P0 IADD3 R22, P1, PT, R22, 0x1, RZ ;  /* 0x0000000116168810 */ /* 0x004fca0007f3e0ff */
[----:B------:R-:W-:-:S05]  /*04e0*/  @!P0 IMAD.X R23, RZ, RZ, R23, P1 ;  /* 0x000000ffff178224 */ /* 0x000fca00008e0617 */
[----:B------:R0:W-:Y:S04]  /*04f0*/  @!P0 STG.E.64 desc[UR4][R16.64], R22 ;  /* 0x0000001610008986 */ /* 0x0001e8000c101b04 */
[----:B------:R0:W-:Y:S04]  /*0500*/  @!P0 STG.E.64 desc[UR4][R8.64], R18 ;  /* 0x0000001208008986 */ /* 0x0001e8000c101b04 */
[----:B------:R0:W5:Y:S02]  /*0510*/  @!P0 LDG.E.64 R20, desc[UR4][R12.64] ;  /* 0x000000040c148981 */ /* 0x000164000c1e1b00 */
.L_x_11:
[----:B------:R-:W-:Y:S05]  /*0520*/  BSYNC.RECONVERGENT B1 ;  /* 0x0000000000017941 */ /* 0x000fea0003800200 */
.L_x_10:
[----:B0----5:R-:W-:-:S04]  /*0530*/  IADD3 R23, P0, PT, R20, -R7, RZ ;  /* 0x8000000714177210 */ /* 0x021fc80007f1e0ff */
        /* <DEDUP_REMOVED lines=20> */
.L_x_13:
[----:B------:R-:W-:Y:S05]  /*0680*/  BSYNC.RECONVERGENT B1 ;  /* 0x0000000000017941 */ /* 0x000fea0003800200 */
.L_x_12:
        /* <DEDUP_REMOVED lines=21> */
.L_x_15:
[----:B------:R-:W-:Y:S05]  /*07e0*/  BSYNC.RECONVERGENT B1 ;  /* 0x0000000000017941 */ /* 0x000fea0003800200 */
.L_x_14:
[----:B0----5:R-:W-:-:S04]  /*07f0*/  IADD3 R23, P0, PT, -R7, R20, RZ ;  /* 0x0000001407177210 */ /* 0x021fc80007f1e1ff */
[----:B------:R-:W-:Y:S02]  /*0800*/  IADD3.X R21, PT, PT, R21, -0x1, RZ, P0, !PT ;  /* 0xffffffff15157810 */ /* 0x000fe400007fe4ff */
[----:B------:R-:W-:-:S04]  /*0810*/  LEA R20, P0, R23, R12, 0x3 ;  /* 0x0000000c17147211 */ /* 0x000fc800078018ff */
[----:B------:R-:W-:-:S06]  /*0820*/  LEA.HI.X R21, R23, R13, R21, 0x3, P0 ;  /* 0x0000000d17157211 */ /* 0x000fcc00000f1c15 */
[----:B------:R-:W2:Y:S01]  /*0830*/  LDG.E R21, desc[UR4][R20.64+0x4] ;  /* 0x0000040414157981 */ /* 0x000ea2000c1e1900 */
[----:B------:R-:W-:Y:S01]  /*0840*/  VIADD R26, R26, 0x4 ;  /* 0x000000041a1a7836 */ /* 0x000fe20000000000 */
[----:B------:R-:W-:Y:S04]  /*0850*/  BSSY.RECONVERGENT B1, `(.L_x_16) ;  /* 0x0000011000017945 */ /* 0x000fe80003800200 */
[----:B------:R-:W-:Y:S02]  /*0860*/  ISETP.NE.AND P0, PT, R26, RZ, PT ;  /* 0x000000ff1a00720c */ /* 0x000fe40003f05270 */
        /* <DEDUP_REMOVED lines=9> */
[----:B------:R-:W-:Y:S05]  /*0900*/  @P1 BRA `(.L_x_17) ;  /* 0x0000000000141947 */ /* 0x000fea0003800000 */
[----:B------:R-:W2:Y:S02]  /*0910*/  LDG.E.64 R20, desc[UR4][R16.64] ;  /* 0x0000000410147981 */ /* 0x000ea4000c1e1b00 */
[----:B--2---:R-:W-:-:S05]  /*0920*/  IADD3 R20, P1, PT, R20, 0x1, RZ ;  /* 0x0000000114147810 */ /* 0x004fca0007f3e0ff */
[----:B------:R-:W-:-:S05]  /*0930*/  IMAD.X R21, RZ, RZ, R21, P1 ;  /* 0x000000ffff157224 */ /* 0x000fca00008e0615 */
[----:B------:R0:W-:Y:S04]  /*0940*/  STG.E.64 desc[UR4][R16.64], R20 ;  /* 0x0000001410007986 */ /* 0x0001e8000c101b04 */
[----:B------:R0:W-:Y:S02]  /*0950*/  STG.E.64 desc[UR4][R8.64], R18 ;  /* 0x0000001208007986 */ /* 0x0001e4000c101b04 */
.L_x_17:
[----:B------:R-:W-:Y:S05]  /*0960*/  BSYNC.RECONVERGENT B1 ;  /* 0x0000000000017941 */ /* 0x000fea0003800200 */
.L_x_16:
[----:B------:R-:W-:-:S04]  /*0970*/  IADD3 R24, P1, PT, R24, -0x4, RZ ;  /* 0xfffffffc18187810 */ /* 0x000fc80007f3e0ff */
[----:B------:R-:W-:Y:S01]  /*0980*/  IADD3.X R25, PT, PT, R25, -0x1, RZ, P1, !PT ;  /* 0xffffffff19197810 */ /* 0x000fe20000ffe4ff */
[----:B------:R-:W-:Y:S08]  /*0990*/  @P0 BRA `(.L_x_18) ;  /* 0xfffffff800880947 */ /* 0x000ff0000383ffff */
[----:B------:R-:W-:-:S07]  /*09a0*/  IMAD.MOV.U32 R22, RZ, RZ, R6 ;  /* 0x000000ffff167224 */ /* 0x000fce00078e0006 */
.L_x_9:
[----:B------:R-:W-:-:S13]  /*09b0*/  LOP3.LUT P0, R23, R5, 0x3, RZ, 0xc0, !PT ;  /* 0x0000000305177812 */ /* 0x000fda000780c0ff */
[----:B------:R-:W-:Y:S05]  /*09c0*/  @!P0 BRA `(.L_x_19) ;  /* 0x0000000400248947 */ /* 0x000fea0003800000 */
[----:B0-----:R-:W2:Y:S02]  /*09d0*/  LDG.E.64 R20, desc[UR4][R12.64] ;  /* 0x000000040c147981 */ /* 0x001ea4000c1e1b00 */
[----:B--2---:R-:W-:-:S04]  /*09e0*/  IADD3 R25, P0, PT, R20, -R7, RZ ;  /* 0x8000000714197210 */ /* 0x004fc80007f1e0ff */
[----:B------:R-:W-:Y:S02]  /*09f0*/  IADD3.X R21, PT, PT, R21, -0x1, RZ, P0, !PT ;  /* 0xffffffff15157810 */ /* 0x000fe400007fe4ff */
[----:B------:R-:W-:-:S04]  /*0a00*/  LEA R20, P0, R25, R12, 0x3 ;  /* 0x0000000c19147211 */ /* 0x000fc800078018ff */
[----:B------:R-:W-:-:S06]  /*0a10*/  LEA.HI.X R21, R25, R13, R21, 0x3, P0 ;  /* 0x0000000d19157211 */ /* 0x000fcc00000f1c15 */
[----:B------:R-:W2:Y:S01]  /*0a20*/  LDG.E R21, desc[UR4][R20.64+0x4] ;  /* 0x0000040414157981 */ /* 0x000ea2000c1e1900 */
[----:B------:R-:W-:Y:S01]  /*0a30*/  BSSY.RECONVERGENT B1, `(.L_x_20) ;  /* 0x0000011000017945 */ /* 0x000fe20003800200 */
[----:B------:R-:W-:Y:S02]  /*0a40*/  ISETP.NE.AND P0, PT, R23, 0x1, PT ;  /* 0x000000011700780c */ /* 0x000fe40003f05270 */
[----:B--2---:R-:W-:-:S13]  /*0a50*/  LOP3.LUT P1, RZ, R21, 0xffff, R15, 0x48, !PT ;  /* 0x0000ffff15ff7812 */ /* 0x004fda000782480f */
[----:B------:R-:W-:Y:S05]  /*0a60*/  @P1 BRA `(.L_x_21) ;  /* 0x0000000000341947 */ /* 0x000fea0003800000 */
[----:B------:R-:W2:Y:S02]  /*0a70*/  LDG.E.64 R20, desc[UR4][R10.64] ;  /* 0x000000040a147981 */ /* 0x000ea4000c1e1b00 */
[----:B--2---:R-:W-:-:S04]  /*0a80*/  IADD3 R25, P1, PT, R20, -R22, RZ ;  /* 0x8000001614197210 */ /* 0x004fc80007f3e0ff */
[----:B------:R-:W-:Y:S02]  /*0a90*/  IADD3.X R21, PT, PT, R21, -0x1, RZ, P1, !PT ;  /* 0xffffffff15157810 */ /* 0x000fe40000ffe4ff */
        /* <DEDUP_REMOVED lines=10> */
.L_x_21:
[----:B------:R-:W-:Y:S05]  /*0b40*/  BSYNC.RECONVERGENT B1 ;  /* 0x0000000000017941 */ /* 0x000fea0003800200 */
.L_x_20:
[----:B------:R-:W-:Y:S04]  /*0b50*/  BSSY.RECONVERGENT B1, `(.L_x_19) ;  /* 0x0000030000017945 */ /* 0x000fe80003800200 */
        /* <DEDUP_REMOVED lines=24> */
.L_x_24:
[----:B------:R-:W-:Y:S05]  /*0ce0*/  BSYNC.RECONVERGENT B2 ;  /* 0x0000000000027941 */ /* 0x000fea0003800200 */
.L_x_23:
[----:B------:R-:W-:Y:S05]  /*0cf0*/  @!P0 BRA `(.L_x_22) ;  /* 0x0000000000548947 */ /* 0x000fea0003800000 */
[----:B0-----:R-:W2:Y:S02]  /*0d00*/  LDG.E.64 R20, desc[UR4][R12.64] ;  /* 0x000000040c147981 */ /* 0x001ea4000c1e1b00 */
[----:B--2---:R-:W-:-:S04]  /*0d10*/  IADD3 R23, P0, PT, R20, -R7, RZ ;  /* 0x8000000714177210 */ /* 0x004fc80007f1e0ff */
[----:B------:R-:W-:Y:S02]  /*0d20*/  IADD3.X R21, PT, PT, R21, -0x1, RZ, P0, !PT ;  /* 0xffffffff15157810 */ /* 0x000fe400007fe4ff */
[----:B------:R-:W-:-:S04]  /*0d30*/  LEA R20, P0, R23, R12, 0x3 ;  /* 0x0000000c17147211 */ /* 0x000fc800078018ff */
[----:B------:R-:W-:-:S06]  /*0d40*/  LEA.HI.X R21, R23, R13, R21, 0x3, P0 ;  /* 0x0000000d17157211 */ /* 0x000fcc00000f1c15 */
[----:B------:R-:W2:Y:S02]  /*0d50*/  LDG.E R21, desc[UR4][R20.64+0x4] ;  /* 0x0000040414157981 */ /* 0x000ea4000c1e1900 */
        /* <DEDUP_REMOVED lines=15> */
.L_x_22:
[----:B------:R-:W-:Y:S05]  /*0e50*/  BSYNC.RECONVERGENT B1 ;  /* 0x0000000000017941 */ /* 0x000fea0003800200 */
.L_x_19:
[----:B------:R-:W-:-:S05]  /*0e60*/  VIADD R7, R7, 0x1 ;  /* 0x0000000107077836 */ /* 0x000fca0000000000 */
[----:B------:R-:W-:-:S13]  /*0e70*/  ISETP.NE.AND P0, PT, R7, R2, PT ;  /* 0x000000020700720c */ /* 0x000fda0003f05270 */
[----:B------:R-:W-:Y:S05]  /*0e80*/  @P0 BRA `(.L_x_25) ;  /* 0xfffffff400340947 */ /* 0x000fea000383ffff */
.L_x_8:
[----:B------:R-:W-:Y:S05]  /*0e90*/  BSYNC.RECONVERGENT B0 ;  /* 0x0000000000007941 */ /* 0x000fea0003800200 */
.L_x_7:
[----:B------:R-:W2:Y:S01]  /*0ea0*/  LDCU UR6, c[0x0][0x39c] ;  /* 0x00007380ff0677ac */ /* 0x000ea20008000800 */
[----:B------:R-:W-:-:S05]  /*0eb0*/  VIADD R3, R3, 0x1 ;  /* 0x0000000103037836 */ /* 0x000fca0000000000 */
[----:B--2---:R-:W-:-:S13]  /*0ec0*/  ISETP.NE.AND P0, PT, R3, UR6, PT ;  /* 0x0000000603007c0c */ /* 0x004fda000bf05270 */
[----:B------:R-:W-:Y:S05]  /*0ed0*/  @P0 BRA `(.L_x_26) ;  /* 0xfffffff000ac0947 */ /* 0x000fea000383ffff */
[----:B------:R-:W-:Y:S05]  /*0ee0*/  EXIT ;  /* 0x000000000000794d */ /* 0x000fea0003800000 */
.L_x_27:
        /* <DEDUP_REMOVED lines=9> */
.L_x_29:


//--------------------- .nv.shared.reserved.0     --------------------------
	.section	.nv.shared.reserved.0,"aw",@nobits
	.weak		__nv_reservedSMEM_offset_0_alias
	.size		__nv_reservedSMEM_offset_0_alias, 0, 64
	.other		__nv_reservedSMEM_offset_0_alias,@"STO_CUDA_RESERVED_SHARED STV_DEFAULT"
__nv_reservedSMEM_offset_0_alias:
	.zero		0
	.zero		64


//--------------------- .nv.constant0._Z8compressiiiPy --------------------------
	.section	.nv.constant0._Z8compressiiiPy,"a",@progbits
	.sectionflags	@""
	.align	4
.nv.constant0._Z8compressiiiPy:
	.zero		920


//--------------------- .nv.constant0._Z4elemPyiPiiiS_ --------------------------
	.section	.nv.constant0._Z4elemPyiPiiiS_,"a",@progbits
	.sectionflags	@""
	.align	4
.nv.constant0._Z4elemPyiPiiiS_:
	.zero		936


//--------------------- SYMBOLS --------------------------

	.type		.nv.reservedSmem.offset0,@object
	.size		.nv.reservedSmem.offset0,0x4
